//
// Generated by NVIDIA NVVM Compiler
//
// Compiler Build ID: CL-36424714
// Cuda compilation tools, release 13.0, V13.0.88
// Based on NVVM 20.0.0
//

.version 9.0
.target sm_100
.address_size 64

	// .globl	_Z21multiply_matrices_rowPiS_S_iii

.visible .entry _Z21multiply_matrices_rowPiS_S_iii(
	.param .u64 .ptr .align 1 _Z21multiply_matrices_rowPiS_S_iii_param_0,
	.param .u64 .ptr .align 1 _Z21multiply_matrices_rowPiS_S_iii_param_1,
	.param .u64 .ptr .align 1 _Z21multiply_matrices_rowPiS_S_iii_param_2,
	.param .u32 _Z21multiply_matrices_rowPiS_S_iii_param_3,
	.param .u32 _Z21multiply_matrices_rowPiS_S_iii_param_4,
	.param .u32 _Z21multiply_matrices_rowPiS_S_iii_param_5
)
{
	.reg .pred 	%p<19>;
	.reg .b32 	%r<163>;
	.reg .b64 	%rd<82>;

	ld.param.u64 	%rd11, [_Z21multiply_matrices_rowPiS_S_iii_param_0];
	ld.param.u64 	%rd12, [_Z21multiply_matrices_rowPiS_S_iii_param_1];
	ld.param.u64 	%rd13, [_Z21multiply_matrices_rowPiS_S_iii_param_2];
	ld.param.u32 	%r64, [_Z21multiply_matrices_rowPiS_S_iii_param_4];
	ld.param.u32 	%r65, [_Z21multiply_matrices_rowPiS_S_iii_param_5];
	cvta.to.global.u64 	%rd1, %rd12;
	cvta.to.global.u64 	%rd2, %rd11;
	cvta.to.global.u64 	%rd3, %rd13;
	setp.lt.s32 	%p1, %r65, 1;
	@%p1 bra 	$L__BB0_26;
	mov.u32 	%r66, %ctaid.x;
	setp.lt.s32 	%p2, %r64, 1;
	mul.lo.s32 	%r1, %r64, %r66;
	mul.lo.s32 	%r2, %r65, %r66;
	@%p2 bra 	$L__BB0_15;
	and.b32  	%r3, %r64, 7;
	and.b32  	%r4, %r64, 3;
	and.b32  	%r5, %r64, 2147483640;
	and.b32  	%r6, %r64, 1;
	neg.s32 	%r7, %r5;
	shl.b32 	%r8, %r65, 3;
	mul.lo.s32 	%r9, %r65, 5;
	mul.lo.s32 	%r10, %r65, 6;
	mul.lo.s32 	%r11, %r65, 7;
	cvt.u64.u32 	%rd4, %r1;
	mov.b32 	%r139, 0;
	shl.b64 	%rd32, %rd4, 2;
	add.s64 	%rd33, %rd32, %rd2;
	add.s64 	%rd5, %rd33, 16;
	mul.wide.u32 	%rd49, %r8, 4;
$L__BB0_3:
	setp.lt.u32 	%p11, %r64, 8;
	mov.b32 	%r153, 0;
	mov.u32 	%r158, %r153;
	@%p11 bra 	$L__BB0_6;
	add.s32 	%r146, %r65, %r139;
	shl.b32 	%r82, %r65, 1;
	add.s32 	%r145, %r82, %r139;
	mad.lo.s32 	%r144, %r65, 3, %r139;
	shl.b32 	%r83, %r65, 2;
	add.s32 	%r143, %r83, %r139;
	add.s32 	%r142, %r9, %r139;
	add.s32 	%r141, %r10, %r139;
	add.s32 	%r140, %r11, %r139;
	mul.wide.u32 	%rd34, %r139, 4;
	add.s64 	%rd81, %rd1, %rd34;
	mov.b32 	%r158, 0;
	mov.u64 	%rd80, %rd5;
	mov.u32 	%r147, %r7;
$L__BB0_5:
	.pragma "nounroll";
	ld.global.u32 	%r84, [%rd80+-16];
	ld.global.u32 	%r85, [%rd81];
	mad.lo.s32 	%r86, %r85, %r84, %r158;
	ld.global.u32 	%r87, [%rd80+-12];
	mul.wide.u32 	%rd35, %r146, 4;
	add.s64 	%rd36, %rd1, %rd35;
	ld.global.u32 	%r88, [%rd36];
	mad.lo.s32 	%r89, %r88, %r87, %r86;
	ld.global.u32 	%r90, [%rd80+-8];
	mul.wide.u32 	%rd37, %r145, 4;
	add.s64 	%rd38, %rd1, %rd37;
	ld.global.u32 	%r91, [%rd38];
	mad.lo.s32 	%r92, %r91, %r90, %r89;
	ld.global.u32 	%r93, [%rd80+-4];
	mul.wide.u32 	%rd39, %r144, 4;
	add.s64 	%rd40, %rd1, %rd39;
	ld.global.u32 	%r94, [%rd40];
	mad.lo.s32 	%r95, %r94, %r93, %r92;
	ld.global.u32 	%r96, [%rd80];
	mul.wide.u32 	%rd41, %r143, 4;
	add.s64 	%rd42, %rd1, %rd41;
	ld.global.u32 	%r97, [%rd42];
	mad.lo.s32 	%r98, %r97, %r96, %r95;
	ld.global.u32 	%r99, [%rd80+4];
	mul.wide.u32 	%rd43, %r142, 4;
	add.s64 	%rd44, %rd1, %rd43;
	ld.global.u32 	%r100, [%rd44];
	mad.lo.s32 	%r101, %r100, %r99, %r98;
	ld.global.u32 	%r102, [%rd80+8];
	mul.wide.u32 	%rd45, %r141, 4;
	add.s64 	%rd46, %rd1, %rd45;
	ld.global.u32 	%r103, [%rd46];
	mad.lo.s32 	%r104, %r103, %r102, %r101;
	ld.global.u32 	%r105, [%rd80+12];
	mul.wide.u32 	%rd47, %r140, 4;
	add.s64 	%rd48, %rd1, %rd47;
	ld.global.u32 	%r106, [%rd48];
	mad.lo.s32 	%r158, %r106, %r105, %r104;
	add.s32 	%r147, %r147, 8;
	add.s32 	%r146, %r146, %r8;
	add.s32 	%r145, %r145, %r8;
	add.s32 	%r144, %r144, %r8;
	add.s32 	%r143, %r143, %r8;
	add.s32 	%r142, %r142, %r8;
	add.s32 	%r141, %r141, %r8;
	add.s32 	%r140, %r140, %r8;
	add.s64 	%rd81, %rd81, %rd49;
	add.s64 	%rd80, %rd80, 32;
	setp.ne.s32 	%p12, %r147, 0;
	mov.u32 	%r153, %r5;
	@%p12 bra 	$L__BB0_5;
$L__BB0_6:
	setp.eq.s32 	%p13, %r3, 0;
	@%p13 bra 	$L__BB0_14;
	add.s32 	%r108, %r3, -1;
	setp.lt.u32 	%p14, %r108, 3;
	@%p14 bra 	$L__BB0_9;
	add.s32 	%r109, %r153, %r1;
	mul.wide.u32 	%rd50, %r109, 4;
	add.s64 	%rd51, %rd2, %rd50;
	ld.global.u32 	%r110, [%rd51];
	mad.lo.s32 	%r111, %r153, %r65, %r139;
	mul.wide.u32 	%rd52, %r111, 4;
	add.s64 	%rd53, %rd1, %rd52;
	ld.global.u32 	%r112, [%rd53];
	mad.lo.s32 	%r113, %r112, %r110, %r158;
	cvt.u64.u32 	%rd54, %r153;
	add.s64 	%rd55, %rd54, %rd4;
	shl.b64 	%rd56, %rd55, 2;
	add.s64 	%rd57, %rd2, %rd56;
	ld.global.u32 	%r114, [%rd57+4];
	add.s32 	%r115, %r111, %r65;
	mul.wide.u32 	%rd58, %r115, 4;
	add.s64 	%rd59, %rd1, %rd58;
	ld.global.u32 	%r116, [%rd59];
	mad.lo.s32 	%r117, %r116, %r114, %r113;
	ld.global.u32 	%r118, [%rd57+8];
	add.s32 	%r119, %r115, %r65;
	mul.wide.u32 	%rd60, %r119, 4;
	add.s64 	%rd61, %rd1, %rd60;
	ld.global.u32 	%r120, [%rd61];
	mad.lo.s32 	%r121, %r120, %r118, %r117;
	ld.global.u32 	%r122, [%rd57+12];
	add.s32 	%r123, %r119, %r65;
	mul.wide.u32 	%rd62, %r123, 4;
	add.s64 	%rd63, %rd1, %rd62;
	ld.global.u32 	%r124, [%rd63];
	mad.lo.s32 	%r158, %r124, %r122, %r121;
	add.s32 	%r153, %r153, 4;
$L__BB0_9:
	setp.eq.s32 	%p15, %r4, 0;
	@%p15 bra 	$L__BB0_14;
	setp.eq.s32 	%p16, %r4, 1;
	@%p16 bra 	$L__BB0_12;
	add.s32 	%r126, %r153, %r1;
	mul.wide.u32 	%rd64, %r126, 4;
	add.s64 	%rd65, %rd2, %rd64;
	ld.global.u32 	%r127, [%rd65];
	mad.lo.s32 	%r128, %r153, %r65, %r139;
	mul.wide.u32 	%rd66, %r128, 4;
	add.s64 	%rd67, %rd1, %rd66;
	ld.global.u32 	%r129, [%rd67];
	mad.lo.s32 	%r130, %r129, %r127, %r158;
	cvt.u64.u32 	%rd68, %r153;
	add.s64 	%rd69, %rd68, %rd4;
	shl.b64 	%rd70, %rd69, 2;
	add.s64 	%rd71, %rd2, %rd70;
	ld.global.u32 	%r131, [%rd71+4];
	add.s32 	%r132, %r128, %r65;
	mul.wide.u32 	%rd72, %r132, 4;
	add.s64 	%rd73, %rd1, %rd72;
	ld.global.u32 	%r133, [%rd73];
	mad.lo.s32 	%r158, %r133, %r131, %r130;
	add.s32 	%r153, %r153, 2;
$L__BB0_12:
	setp.eq.s32 	%p17, %r6, 0;
	@%p17 bra 	$L__BB0_14;
	add.s32 	%r134, %r153, %r1;
	mul.wide.u32 	%rd74, %r134, 4;
	add.s64 	%rd75, %rd2, %rd74;
	ld.global.u32 	%r135, [%rd75];
	mad.lo.s32 	%r136, %r153, %r65, %r139;
	mul.wide.u32 	%rd76, %r136, 4;
	add.s64 	%rd77, %rd1, %rd76;
	ld.global.u32 	%r137, [%rd77];
	mad.lo.s32 	%r158, %r137, %r135, %r158;
$L__BB0_14:
	add.s32 	%r138, %r139, %r2;
	mul.wide.u32 	%rd78, %r138, 4;
	add.s64 	%rd79, %rd3, %rd78;
	st.global.u32 	[%rd79], %r158;
	add.s32 	%r139, %r139, 1;
	setp.eq.s32 	%p18, %r139, %r65;
	@%p18 bra 	$L__BB0_26;
	bra.uni 	$L__BB0_3;
$L__BB0_15:
	and.b32  	%r54, %r65, 7;
	setp.lt.u32 	%p3, %r65, 8;
	mov.b32 	%r161, 0;
	@%p3 bra 	$L__BB0_18;
	and.b32  	%r161, %r65, 2147483640;
	mov.b32 	%r159, 0;
$L__BB0_17:
	.pragma "nounroll";
	add.s32 	%r69, %r159, %r2;
	mul.wide.u32 	%rd14, %r69, 4;
	add.s64 	%rd15, %rd3, %rd14;
	mov.b32 	%r70, 0;
	st.global.u32 	[%rd15], %r70;
	st.global.u32 	[%rd15+4], %r70;
	st.global.u32 	[%rd15+8], %r70;
	st.global.u32 	[%rd15+12], %r70;
	st.global.u32 	[%rd15+16], %r70;
	st.global.u32 	[%rd15+20], %r70;
	st.global.u32 	[%rd15+24], %r70;
	st.global.u32 	[%rd15+28], %r70;
	add.s32 	%r159, %r159, 8;
	setp.ne.s32 	%p4, %r159, %r161;
	@%p4 bra 	$L__BB0_17;
$L__BB0_18:
	setp.eq.s32 	%p5, %r54, 0;
	@%p5 bra 	$L__BB0_26;
	and.b32  	%r59, %r65, 3;
	setp.lt.u32 	%p6, %r54, 4;
	@%p6 bra 	$L__BB0_21;
	add.s32 	%r71, %r161, %r2;
	mul.wide.u32 	%rd16, %r71, 4;
	add.s64 	%rd17, %rd3, %rd16;
	mov.b32 	%r72, 0;
	st.global.u32 	[%rd17], %r72;
	cvt.u64.u32 	%rd18, %r2;
	cvt.u64.u32 	%rd19, %r161;
	add.s64 	%rd20, %rd19, %rd18;
	shl.b64 	%rd21, %rd20, 2;
	add.s64 	%rd22, %rd3, %rd21;
	st.global.u32 	[%rd22+4], %r72;
	st.global.u32 	[%rd22+8], %r72;
	st.global.u32 	[%rd22+12], %r72;
	add.s32 	%r161, %r161, 4;
$L__BB0_21:
	setp.eq.s32 	%p7, %r59, 0;
	@%p7 bra 	$L__BB0_26;
	setp.eq.s32 	%p8, %r59, 1;
	@%p8 bra 	$L__BB0_24;
	add.s32 	%r73, %r161, %r2;
	mul.wide.u32 	%rd23, %r73, 4;
	add.s64 	%rd24, %rd3, %rd23;
	mov.b32 	%r74, 0;
	st.global.u32 	[%rd24], %r74;
	cvt.u64.u32 	%rd25, %r2;
	cvt.u64.u32 	%rd26, %r161;
	add.s64 	%rd27, %rd26, %rd25;
	shl.b64 	%rd28, %rd27, 2;
	add.s64 	%rd29, %rd3, %rd28;
	st.global.u32 	[%rd29+4], %r74;
	add.s32 	%r161, %r161, 2;
$L__BB0_24:
	and.b32  	%r75, %r65, 1;
	setp.eq.b32 	%p9, %r75, 1;
	not.pred 	%p10, %p9;
	@%p10 bra 	$L__BB0_26;
	add.s32 	%r76, %r161, %r2;
	mul.wide.u32 	%rd30, %r76, 4;
	add.s64 	%rd31, %rd3, %rd30;
	mov.b32 	%r77, 0;
	st.global.u32 	[%rd31], %r77;
$L__BB0_26:
	ret;

}
	// .globl	_Z21multiply_matrices_colPiS_S_iii
.visible .entry _Z21multiply_matrices_colPiS_S_iii(
	.param .u64 .ptr .align 1 _Z21multiply_matrices_colPiS_S_iii_param_0,
	.param .u64 .ptr .align 1 _Z21multiply_matrices_colPiS_S_iii_param_1,
	.param .u64 .ptr .align 1 _Z21multiply_matrices_colPiS_S_iii_param_2,
	.param .u32 _Z21multiply_matrices_colPiS_S_iii_param_3,
	.param .u32 _Z21multiply_matrices_colPiS_S_iii_param_4,
	.param .u32 _Z21multiply_matrices_colPiS_S_iii_param_5
)
{
	.reg .pred 	%p<19>;
	.reg .b32 	%r<129>;
	.reg .b64 	%rd<75>;

	ld.param.u64 	%rd7, [_Z21multiply_matrices_colPiS_S_iii_param_0];
	ld.param.u64 	%rd8, [_Z21multiply_matrices_colPiS_S_iii_param_1];
	ld.param.u64 	%rd9, [_Z21multiply_matrices_colPiS_S_iii_param_2];
	ld.param.u32 	%r43, [_Z21multiply_matrices_colPiS_S_iii_param_3];
	ld.param.u32 	%r44, [_Z21multiply_matrices_colPiS_S_iii_param_4];
	ld.param.u32 	%r45, [_Z21multiply_matrices_colPiS_S_iii_param_5];
	cvta.to.global.u64 	%rd1, %rd8;
	cvta.to.global.u64 	%rd2, %rd7;
	cvta.to.global.u64 	%rd3, %rd9;
	mov.u32 	%r1, %ctaid.x;
	setp.lt.s32 	%p1, %r43, 1;
	@%p1 bra 	$L__BB1_26;
	setp.lt.s32 	%p2, %r44, 1;
	@%p2 bra 	$L__BB1_15;
	and.b32  	%r2, %r44, 7;
	add.s32 	%r3, %r2, -1;
	and.b32  	%r4, %r44, 3;
	and.b32  	%r5, %r44, 2147483640;
	and.b32  	%r6, %r44, 1;
	neg.s32 	%r7, %r5;
	shl.b32 	%r8, %r45, 3;
	mov.b32 	%r111, 0;
	mul.wide.s32 	%rd66, %r45, 4;
$L__BB1_3:
	setp.lt.u32 	%p11, %r44, 8;
	mul.lo.s32 	%r10, %r111, %r44;
	mov.b32 	%r119, 0;
	mov.u32 	%r124, %r119;
	@%p11 bra 	$L__BB1_6;
	mul.wide.u32 	%rd32, %r10, 4;
	add.s64 	%rd33, %rd2, %rd32;
	add.s64 	%rd74, %rd33, 16;
	mov.b32 	%r124, 0;
	mov.u32 	%r112, %r1;
	mov.u32 	%r113, %r7;
$L__BB1_5:
	.pragma "nounroll";
	ld.global.u32 	%r61, [%rd74+-16];
	mul.wide.s32 	%rd34, %r112, 4;
	add.s64 	%rd35, %rd1, %rd34;
	ld.global.u32 	%r62, [%rd35];
	mad.lo.s32 	%r63, %r62, %r61, %r124;
	ld.global.u32 	%r64, [%rd74+-12];
	mul.wide.s32 	%rd36, %r45, 4;
	add.s64 	%rd37, %rd35, %rd36;
	ld.global.u32 	%r65, [%rd37];
	mad.lo.s32 	%r66, %r65, %r64, %r63;
	ld.global.u32 	%r67, [%rd74+-8];
	add.s64 	%rd38, %rd37, %rd36;
	ld.global.u32 	%r68, [%rd38];
	mad.lo.s32 	%r69, %r68, %r67, %r66;
	ld.global.u32 	%r70, [%rd74+-4];
	add.s64 	%rd39, %rd38, %rd36;
	ld.global.u32 	%r71, [%rd39];
	mad.lo.s32 	%r72, %r71, %r70, %r69;
	ld.global.u32 	%r73, [%rd74];
	add.s64 	%rd40, %rd39, %rd36;
	ld.global.u32 	%r74, [%rd40];
	mad.lo.s32 	%r75, %r74, %r73, %r72;
	ld.global.u32 	%r76, [%rd74+4];
	add.s64 	%rd41, %rd40, %rd36;
	ld.global.u32 	%r77, [%rd41];
	mad.lo.s32 	%r78, %r77, %r76, %r75;
	ld.global.u32 	%r79, [%rd74+8];
	add.s64 	%rd42, %rd41, %rd36;
	ld.global.u32 	%r80, [%rd42];
	mad.lo.s32 	%r81, %r80, %r79, %r78;
	ld.global.u32 	%r82, [%rd74+12];
	add.s64 	%rd43, %rd42, %rd36;
	ld.global.u32 	%r83, [%rd43];
	mad.lo.s32 	%r124, %r83, %r82, %r81;
	add.s32 	%r113, %r113, 8;
	add.s32 	%r112, %r112, %r8;
	add.s64 	%rd74, %rd74, 32;
	setp.ne.s32 	%p12, %r113, 0;
	mov.u32 	%r119, %r5;
	@%p12 bra 	$L__BB1_5;
$L__BB1_6:
	setp.eq.s32 	%p13, %r2, 0;
	@%p13 bra 	$L__BB1_14;
	setp.lt.u32 	%p14, %r3, 3;
	@%p14 bra 	$L__BB1_9;
	add.s32 	%r85, %r119, %r10;
	mul.wide.u32 	%rd44, %r85, 4;
	add.s64 	%rd45, %rd2, %rd44;
	ld.global.u32 	%r86, [%rd45];
	mad.lo.s32 	%r87, %r119, %r45, %r1;
	mul.wide.s32 	%rd46, %r87, 4;
	add.s64 	%rd47, %rd1, %rd46;
	ld.global.u32 	%r88, [%rd47];
	mad.lo.s32 	%r89, %r88, %r86, %r124;
	cvt.u64.u32 	%rd48, %r10;
	cvt.u64.u32 	%rd49, %r119;
	add.s64 	%rd50, %rd49, %rd48;
	shl.b64 	%rd51, %rd50, 2;
	add.s64 	%rd52, %rd2, %rd51;
	ld.global.u32 	%r90, [%rd52+4];
	add.s64 	%rd54, %rd47, %rd66;
	ld.global.u32 	%r91, [%rd54];
	mad.lo.s32 	%r92, %r91, %r90, %r89;
	ld.global.u32 	%r93, [%rd52+8];
	add.s64 	%rd55, %rd54, %rd66;
	ld.global.u32 	%r94, [%rd55];
	mad.lo.s32 	%r95, %r94, %r93, %r92;
	ld.global.u32 	%r96, [%rd52+12];
	add.s64 	%rd56, %rd55, %rd66;
	ld.global.u32 	%r97, [%rd56];
	mad.lo.s32 	%r124, %r97, %r96, %r95;
	add.s32 	%r119, %r119, 4;
$L__BB1_9:
	setp.eq.s32 	%p15, %r4, 0;
	@%p15 bra 	$L__BB1_14;
	setp.eq.s32 	%p16, %r4, 1;
	@%p16 bra 	$L__BB1_12;
	add.s32 	%r99, %r119, %r10;
	mul.wide.u32 	%rd57, %r99, 4;
	add.s64 	%rd58, %rd2, %rd57;
	ld.global.u32 	%r100, [%rd58];
	mad.lo.s32 	%r101, %r119, %r45, %r1;
	mul.wide.s32 	%rd59, %r101, 4;
	add.s64 	%rd60, %rd1, %rd59;
	ld.global.u32 	%r102, [%rd60];
	mad.lo.s32 	%r103, %r102, %r100, %r124;
	cvt.u64.u32 	%rd61, %r10;
	cvt.u64.u32 	%rd62, %r119;
	add.s64 	%rd63, %rd62, %rd61;
	shl.b64 	%rd64, %rd63, 2;
	add.s64 	%rd65, %rd2, %rd64;
	ld.global.u32 	%r104, [%rd65+4];
	add.s64 	%rd67, %rd60, %rd66;
	ld.global.u32 	%r105, [%rd67];
	mad.lo.s32 	%r124, %r105, %r104, %r103;
	add.s32 	%r119, %r119, 2;
$L__BB1_12:
	setp.eq.s32 	%p17, %r6, 0;
	@%p17 bra 	$L__BB1_14;
	add.s32 	%r106, %r119, %r10;
	mul.wide.u32 	%rd68, %r106, 4;
	add.s64 	%rd69, %rd2, %rd68;
	ld.global.u32 	%r107, [%rd69];
	mad.lo.s32 	%r108, %r119, %r45, %r1;
	mul.wide.s32 	%rd70, %r108, 4;
	add.s64 	%rd71, %rd1, %rd70;
	ld.global.u32 	%r109, [%rd71];
	mad.lo.s32 	%r124, %r109, %r107, %r124;
$L__BB1_14:
	mad.lo.s32 	%r110, %r111, %r45, %r1;
	mul.wide.s32 	%rd72, %r110, 4;
	add.s64 	%rd73, %rd3, %rd72;
	st.global.u32 	[%rd73], %r124;
	add.s32 	%r111, %r111, 1;
	setp.eq.s32 	%p18, %r111, %r43;
	@%p18 bra 	$L__BB1_26;
	bra.uni 	$L__BB1_3;
$L__BB1_15:
	and.b32  	%r33, %r43, 7;
	setp.lt.u32 	%p3, %r43, 8;
	mov.b32 	%r127, 0;
	@%p3 bra 	$L__BB1_18;
	and.b32  	%r127, %r43, 2147483640;
	mov.b32 	%r125, 0;
	mul.wide.s32 	%rd12, %r45, 4;
$L__BB1_17:
	.pragma "nounroll";
	mad.lo.s32 	%r48, %r125, %r45, %r1;
	mul.wide.s32 	%rd10, %r48, 4;
	add.s64 	%rd11, %rd3, %rd10;
	mov.b32 	%r49, 0;
	st.global.u32 	[%rd11], %r49;
	add.s64 	%rd13, %rd11, %rd12;
	st.global.u32 	[%rd13], %r49;
	add.s64 	%rd14, %rd13, %rd12;
	st.global.u32 	[%rd14], %r49;
	add.s64 	%rd15, %rd14, %rd12;
	st.global.u32 	[%rd15], %r49;
	add.s64 	%rd16, %rd15, %rd12;
	st.global.u32 	[%rd16], %r49;
	add.s64 	%rd17, %rd16, %rd12;
	st.global.u32 	[%rd17], %r49;
	add.s64 	%rd18, %rd17, %rd12;
	st.global.u32 	[%rd18], %r49;
	add.s64 	%rd19, %rd18, %rd12;
	st.global.u32 	[%rd19], %r49;
	add.s32 	%r125, %r125, 8;
	setp.ne.s32 	%p4, %r125, %r127;
	@%p4 bra 	$L__BB1_17;
$L__BB1_18:
	setp.eq.s32 	%p5, %r33, 0;
	@%p5 bra 	$L__BB1_26;
	and.b32  	%r38, %r43, 3;
	setp.lt.u32 	%p6, %r33, 4;
	@%p6 bra 	$L__BB1_21;
	mad.lo.s32 	%r50, %r127, %r45, %r1;
	mul.wide.s32 	%rd20, %r50, 4;
	add.s64 	%rd21, %rd3, %rd20;
	mov.b32 	%r51, 0;
	st.global.u32 	[%rd21], %r51;
	mul.wide.s32 	%rd22, %r45, 4;
	add.s64 	%rd23, %rd21, %rd22;
	st.global.u32 	[%rd23], %r51;
	add.s64 	%rd24, %rd23, %rd22;
	st.global.u32 	[%rd24], %r51;
	add.s64 	%rd25, %rd24, %rd22;
	st.global.u32 	[%rd25], %r51;
	add.s32 	%r127, %r127, 4;
$L__BB1_21:
	setp.eq.s32 	%p7, %r38, 0;
	@%p7 bra 	$L__BB1_26;
	setp.eq.s32 	%p8, %r38, 1;
	@%p8 bra 	$L__BB1_24;
	mad.lo.s32 	%r52, %r127, %r45, %r1;
	mul.wide.s32 	%rd26, %r52, 4;
	add.s64 	%rd27, %rd3, %rd26;
	mov.b32 	%r53, 0;
	st.global.u32 	[%rd27], %r53;
	mul.wide.s32 	%rd28, %r45, 4;
	add.s64 	%rd29, %rd27, %rd28;
	st.global.u32 	[%rd29], %r53;
	add.s32 	%r127, %r127, 2;
$L__BB1_24:
	and.b32  	%r54, %r43, 1;
	setp.eq.b32 	%p9, %r54, 1;
	not.pred 	%p10, %p9;
	@%p10 bra 	$L__BB1_26;
	mad.lo.s32 	%r55, %r127, %r45, %r1;
	mul.wide.s32 	%rd30, %r55, 4;
	add.s64 	%rd31, %rd3, %rd30;
	mov.b32 	%r56, 0;
	st.global.u32 	[%rd31], %r56;
$L__BB1_26:
	ret;

}
	// .globl	_Z22multiply_matrices_elemPiS_S_iii
.visible .entry _Z22multiply_matrices_elemPiS_S_iii(
	.param .u64 .ptr .align 1 _Z22multiply_matrices_elemPiS_S_iii_param_0,
	.param .u64 .ptr .align 1 _Z22multiply_matrices_elemPiS_S_iii_param_1,
	.param .u64 .ptr .align 1 _Z22multiply_matrices_elemPiS_S_iii_param_2,
	.param .u32 _Z22multiply_matrices_elemPiS_S_iii_param_3,
	.param .u32 _Z22multiply_matrices_elemPiS_S_iii_param_4,
	.param .u32 _Z22multiply_matrices_elemPiS_S_iii_param_5
)
{
	.reg .pred 	%p<11>;
	.reg .b32 	%r<110>;
	.reg .b64 	%rd<40>;

	ld.param.u64 	%rd5, [_Z22multiply_matrices_elemPiS_S_iii_param_0];
	ld.param.u64 	%rd6, [_Z22multiply_matrices_elemPiS_S_iii_param_1];
	ld.param.u64 	%rd4, [_Z22multiply_matrices_elemPiS_S_iii_param_2];
	ld.param.u32 	%r35, [_Z22multiply_matrices_elemPiS_S_iii_param_3];
	ld.param.u32 	%r33, [_Z22multiply_matrices_elemPiS_S_iii_param_4];
	ld.param.u32 	%r34, [_Z22multiply_matrices_elemPiS_S_iii_param_5];
	cvta.to.global.u64 	%rd1, %rd6;
	cvta.to.global.u64 	%rd2, %rd5;
	mov.u32 	%r36, %ctaid.x;
	mov.u32 	%r37, %ntid.x;
	mov.u32 	%r38, %tid.x;
	mad.lo.s32 	%r1, %r36, %r37, %r38;
	mul.lo.s32 	%r39, %r34, %r35;
	setp.ge.s32 	%p1, %r1, %r39;
	@%p1 bra 	$L__BB2_14;
	div.s32 	%r2, %r1, %r34;
	mul.lo.s32 	%r41, %r2, %r34;
	sub.s32 	%r3, %r1, %r41;
	setp.lt.s32 	%p2, %r33, 1;
	mov.b32 	%r109, 0;
	@%p2 bra 	$L__BB2_13;
	mul.lo.s32 	%r4, %r2, %r33;
	and.b32  	%r5, %r33, 7;
	setp.lt.u32 	%p3, %r33, 8;
	mov.b32 	%r104, 0;
	mov.u32 	%r109, %r104;
	@%p3 bra 	$L__BB2_5;
	and.b32  	%r104, %r33, 2147483640;
	neg.s32 	%r98, %r104;
	shl.b32 	%r8, %r34, 3;
	add.s64 	%rd3, %rd2, 16;
	mov.b32 	%r109, 0;
	mul.wide.s32 	%rd11, %r34, 4;
	mov.u32 	%r96, %r4;
	mov.u32 	%r97, %r3;
$L__BB2_4:
	.pragma "nounroll";
	mul.wide.s32 	%rd7, %r96, 4;
	add.s64 	%rd8, %rd3, %rd7;
	ld.global.u32 	%r45, [%rd8+-16];
	mul.wide.s32 	%rd9, %r97, 4;
	add.s64 	%rd10, %rd1, %rd9;
	ld.global.u32 	%r46, [%rd10];
	mad.lo.s32 	%r47, %r46, %r45, %r109;
	ld.global.u32 	%r48, [%rd8+-12];
	add.s64 	%rd12, %rd10, %rd11;
	ld.global.u32 	%r49, [%rd12];
	mad.lo.s32 	%r50, %r49, %r48, %r47;
	ld.global.u32 	%r51, [%rd8+-8];
	add.s64 	%rd13, %rd12, %rd11;
	ld.global.u32 	%r52, [%rd13];
	mad.lo.s32 	%r53, %r52, %r51, %r50;
	ld.global.u32 	%r54, [%rd8+-4];
	add.s64 	%rd14, %rd13, %rd11;
	ld.global.u32 	%r55, [%rd14];
	mad.lo.s32 	%r56, %r55, %r54, %r53;
	ld.global.u32 	%r57, [%rd8];
	add.s64 	%rd15, %rd14, %rd11;
	ld.global.u32 	%r58, [%rd15];
	mad.lo.s32 	%r59, %r58, %r57, %r56;
	ld.global.u32 	%r60, [%rd8+4];
	add.s64 	%rd16, %rd15, %rd11;
	ld.global.u32 	%r61, [%rd16];
	mad.lo.s32 	%r62, %r61, %r60, %r59;
	ld.global.u32 	%r63, [%rd8+8];
	add.s64 	%rd17, %rd16, %rd11;
	ld.global.u32 	%r64, [%rd17];
	mad.lo.s32 	%r65, %r64, %r63, %r62;
	ld.global.u32 	%r66, [%rd8+12];
	add.s64 	%rd18, %rd17, %rd11;
	ld.global.u32 	%r67, [%rd18];
	mad.lo.s32 	%r109, %r67, %r66, %r65;
	add.s32 	%r98, %r98, 8;
	add.s32 	%r97, %r97, %r8;
	add.s32 	%r96, %r96, 8;
	setp.ne.s32 	%p4, %r98, 0;
	@%p4 bra 	$L__BB2_4;
$L__BB2_5:
	setp.eq.s32 	%p5, %r5, 0;
	@%p5 bra 	$L__BB2_13;
	and.b32  	%r20, %r33, 3;
	setp.lt.u32 	%p6, %r5, 4;
	@%p6 bra 	$L__BB2_8;
	add.s32 	%r69, %r104, %r4;
	mul.wide.s32 	%rd19, %r69, 4;
	add.s64 	%rd20, %rd2, %rd19;
	ld.global.u32 	%r70, [%rd20];
	mad.lo.s32 	%r71, %r104, %r34, %r3;
	mul.wide.s32 	%rd21, %r71, 4;
	add.s64 	%rd22, %rd1, %rd21;
	ld.global.u32 	%r72, [%rd22];
	mad.lo.s32 	%r73, %r72, %r70, %r109;
	ld.global.u32 	%r74, [%rd20+4];
	mul.wide.s32 	%rd23, %r34, 4;
	add.s64 	%rd24, %rd22, %rd23;
	ld.global.u32 	%r75, [%rd24];
	mad.lo.s32 	%r76, %r75, %r74, %r73;
	ld.global.u32 	%r77, [%rd20+8];
	add.s64 	%rd25, %rd24, %rd23;
	ld.global.u32 	%r78, [%rd25];
	mad.lo.s32 	%r79, %r78, %r77, %r76;
	ld.global.u32 	%r80, [%rd20+12];
	add.s64 	%rd26, %rd25, %rd23;
	ld.global.u32 	%r81, [%rd26];
	mad.lo.s32 	%r109, %r81, %r80, %r79;
	add.s32 	%r104, %r104, 4;
$L__BB2_8:
	setp.eq.s32 	%p7, %r20, 0;
	@%p7 bra 	$L__BB2_13;
	setp.eq.s32 	%p8, %r20, 1;
	@%p8 bra 	$L__BB2_11;
	add.s32 	%r83, %r104, %r4;
	mul.wide.s32 	%rd27, %r83, 4;
	add.s64 	%rd28, %rd2, %rd27;
	ld.global.u32 	%r84, [%rd28];
	mad.lo.s32 	%r85, %r104, %r34, %r3;
	mul.wide.s32 	%rd29, %r85, 4;
	add.s64 	%rd30, %rd1, %rd29;
	ld.global.u32 	%r86, [%rd30];
	mad.lo.s32 	%r87, %r86, %r84, %r109;
	ld.global.u32 	%r88, [%rd28+4];
	mul.wide.s32 	%rd31, %r34, 4;
	add.s64 	%rd32, %rd30, %rd31;
	ld.global.u32 	%r89, [%rd32];
	mad.lo.s32 	%r109, %r89, %r88, %r87;
	add.s32 	%r104, %r104, 2;
$L__BB2_11:
	and.b32  	%r90, %r33, 1;
	setp.eq.b32 	%p9, %r90, 1;
	not.pred 	%p10, %p9;
	@%p10 bra 	$L__BB2_13;
	add.s32 	%r91, %r104, %r4;
	mul.wide.s32 	%rd33, %r91, 4;
	add.s64 	%rd34, %rd2, %rd33;
	ld.global.u32 	%r92, [%rd34];
	mad.lo.s32 	%r93, %r104, %r34, %r3;
	mul.wide.s32 	%rd35, %r93, 4;
	add.s64 	%rd36, %rd1, %rd35;
	ld.global.u32 	%r94, [%rd36];
	mad.lo.s32 	%r109, %r94, %r92, %r109;
$L__BB2_13:
	mad.lo.s32 	%r95, %r2, %r34, %r3;
	cvta.to.global.u64 	%rd37, %rd4;
	mul.wide.s32 	%rd38, %r95, 4;
	add.s64 	%rd39, %rd37, %rd38;
	st.global.u32 	[%rd39], %r109;
$L__BB2_14:
	ret;

}


// ===== COMPILED SASS (sm_100) =====

	.target	sm_100

	.elftype	@"ET_EXEC"


//--------------------- .note.nv.tkinfo           --------------------------
	.section	.note.nv.tkinfo,"",@"SHT_NOTE"
	.sectionflags	@"SHF_NOTE_NV_TKINFO"
	.tkinfo
        /*0018*/ 	.word	0x00000002
        /*0030*/ 	.string	""
        /*0030*/ 	.string	"ptxas"
        /*0030*/ 	.string	"Cuda compilation tools, release 13.0, V13.0.88"
        /*0030*/ 	.string	"Build cuda_13.0.r13.0/compiler.36424714_0"
        /*0030*/ 	.string	"-arch sm_100 -m 64 "



//--------------------- .note.nv.cuinfo           --------------------------
	.section	.note.nv.cuinfo,"",@"SHT_NOTE"
	.sectionflags	@"SHF_NOTE_NV_CUINFO"
        /*0018*/ 	.short	0x0002
        /*001a*/ 	.short	0x0064
        /*001c*/ 	.short	0x0082
	.zero		2


//--------------------- .nv.info                  --------------------------
	.section	.nv.info,"",@"SHT_CUDA_INFO"
	.align	4


	//----- nvinfo : EIATTR_REGCOUNT
	.align		4
        /*0000*/ 	.byte	0x04, 0x2f
        /*0002*/ 	.short	(.L_1 - .L_0)
	.align		4
.L_0:
        /*0004*/ 	.word	index@(_Z21multiply_matrices_rowPiS_S_iii)
        /*0008*/ 	.word	0x00000020


	//----- nvinfo : EIATTR_FRAME_SIZE
	.align		4
.L_1:
        /*000c*/ 	.byte	0x04, 0x11
        /*000e*/ 	.short	(.L_3 - .L_2)
	.align		4
.L_2:
        /*0010*/ 	.word	index@(_Z21multiply_matrices_rowPiS_S_iii)
        /*0014*/ 	.word	0x00000000


	//----- nvinfo : EIATTR_REGCOUNT
	.align		4
.L_3:
        /*0018*/ 	.byte	0x04, 0x2f
        /*001a*/ 	.short	(.L_5 - .L_4)
	.align		4
.L_4:
        /*001c*/ 	.word	index@(_Z21multiply_matrices_colPiS_S_iii)
        /*0020*/ 	.word	0x00000020


	//----- nvinfo : EIATTR_FRAME_SIZE
	.align		4
.L_5:
        /*0024*/ 	.byte	0x04, 0x11
        /*0026*/ 	.short	(.L_7 - .L_6)
	.align		4
.L_6:
        /*0028*/ 	.word	index@(_Z21multiply_matrices_colPiS_S_iii)
        /*002c*/ 	.word	0x00000000


	//----- nvinfo : EIATTR_REGCOUNT
	.align		4
.L_7:
        /*0030*/ 	.byte	0x04, 0x2f
        /*0032*/ 	.short	(.L_9 - .L_8)
	.align		4
.L_8:
        /*0034*/ 	.word	index@(_Z22multiply_matrices_elemPiS_S_iii)
        /*0038*/ 	.word	0x00000020


	//----- nvinfo : EIATTR_FRAME_SIZE
	.align		4
.L_9:
        /*003c*/ 	.byte	0x04, 0x11
        /*003e*/ 	.short	(.L_11 - .L_10)
	.align		4
.L_10:
        /*0040*/ 	.word	index@(_Z22multiply_matrices_elemPiS_S_iii)
        /*0044*/ 	.word	0x00000000


	//----- nvinfo : EIATTR_MIN_STACK_SIZE
	.align		4
.L_11:
        /*0048*/ 	.byte	0x04, 0x12
        /*004a*/ 	.short	(.L_13 - .L_12)
	.align		4
.L_12:
        /*004c*/ 	.word	index@(_Z22multiply_matrices_elemPiS_S_iii)
        /*0050*/ 	.word	0x00000000


	//----- nvinfo : EIATTR_MIN_STACK_SIZE
	.align		4
.L_13:
        /*0054*/ 	.byte	0x04, 0x12
        /*0056*/ 	.short	(.L_15 - .L_14)
	.align		4
.L_14:
        /*0058*/ 	.word	index@(_Z21multiply_matrices_colPiS_S_iii)
        /*005c*/ 	.word	0x00000000


	//----- nvinfo : EIATTR_MIN_STACK_SIZE
	.align		4
.L_15:
        /*0060*/ 	.byte	0x04, 0x12
        /*0062*/ 	.short	(.L_17 - .L_16)
	.align		4
.L_16:
        /*0064*/ 	.word	index@(_Z21multiply_matrices_rowPiS_S_iii)
        /*0068*/ 	.word	0x00000000
.L_17:


//--------------------- .nv.compat                --------------------------
	.section	.nv.compat,"",@"SHT_CUDA_COMPAT_INFO"
	.align	4
        /*0000*/ 	.byte	0x02, 0x09, 0x00, 0x00, 0x02, 0x02, 0x01, 0x00, 0x02, 0x05, 0x05, 0x00, 0x03, 0x07, 0x01, 0x01
        /*0010*/ 	.byte	0x02, 0x03, 0x00, 0x00, 0x02, 0x06, 0x01, 0x00, 0x04, 0x0b, 0x08, 0x00, 0x09, 0x00, 0x00, 0x00
        /*0020*/ 	.byte	0x00, 0x00, 0x00, 0x00


//--------------------- .nv.info._Z22multiply_matrices_elemPiS_S_iii --------------------------
	.section	.nv.info._Z22multiply_matrices_elemPiS_S_iii,"",@"SHT_CUDA_INFO"
	.sectionflags	@""
	.align	4


	//----- nvinfo : EIATTR_CUDA_API_VERSION
	.align		4
        /*0000*/ 	.byte	0x04, 0x37
        /*0002*/ 	.short	(.L_19 - .L_18)
.L_18:
        /*0004*/ 	.word	0x00000082


	//----- nvinfo : EIATTR_KPARAM_INFO
	.align		4
.L_19:
        /*0008*/ 	.byte	0x04, 0x17
        /*000a*/ 	.short	(.L_21 - .L_20)
.L_20:
        /*000c*/ 	.word	0x00000000
        /*0010*/ 	.short	0x0005
        /*0012*/ 	.short	0x0020
        /*0014*/ 	.byte	0x00, 0xf0, 0x11, 0x00


	//----- nvinfo : EIATTR_KPARAM_INFO
	.align		4
.L_21:
        /*0018*/ 	.byte	0x04, 0x17
        /*001a*/ 	.short	(.L_23 - .L_22)
.L_22:
        /*001c*/ 	.word	0x00000000
        /*0020*/ 	.short	0x0004
        /*0022*/ 	.short	0x001c
        /*0024*/ 	.byte	0x00, 0xf0, 0x11, 0x00


	//----- nvinfo : EIATTR_KPARAM_INFO
	.align		4
.L_23:
        /*0028*/ 	.byte	0x04, 0x17
        /*002a*/ 	.short	(.L_25 - .L_24)
.L_24:
        /*002c*/ 	.word	0x00000000
        /*0030*/ 	.short	0x0003
        /*0032*/ 	.short	0x0018
        /*0034*/ 	.byte	0x00, 0xf0, 0x11, 0x00


	//----- nvinfo : EIATTR_KPARAM_INFO
	.align		4
.L_25:
        /*0038*/ 	.byte	0x04, 0x17
        /*003a*/ 	.short	(.L_27 - .L_26)
.L_26:
        /*003c*/ 	.word	0x00000000
        /*0040*/ 	.short	0x0002
        /*0042*/ 	.short	0x0010
        /*0044*/ 	.byte	0x00, 0xf5, 0x21, 0x00


	//----- nvinfo : EIATTR_KPARAM_INFO
	.align		4
.L_27:
        /*0048*/ 	.byte	0x04, 0x17
        /*004a*/ 	.short	(.L_29 - .L_28)
.L_28:
        /*004c*/ 	.word	0x00000000
        /*0050*/ 	.short	0x0001
        /*0052*/ 	.short	0x0008
        /*0054*/ 	.byte	0x00, 0xf5, 0x21, 0x00


	//----- nvinfo : EIATTR_KPARAM_INFO
	.align		4
.L_29:
        /*0058*/ 	.byte	0x04, 0x17
        /*005a*/ 	.short	(.L_31 - .L_30)
.L_30:
        /*005c*/ 	.word	0x00000000
        /*0060*/ 	.short	0x0000
        /*0062*/ 	.short	0x0000
        /*0064*/ 	.byte	0x00, 0xf5, 0x21, 0x00


	//----- nvinfo : EIATTR_SPARSE_MMA_MASK
	.align		4
.L_31:
        /*0068*/ 	.byte	0x03, 0x50
        /*006a*/ 	.short	0x0000


	//----- nvinfo : EIATTR_MAXREG_COUNT
	.align		4
        /*006c*/ 	.byte	0x03, 0x1b
        /*006e*/ 	.short	0x00ff


	//----- nvinfo : EIATTR_MERCURY_ISA_VERSION
	.align		4
        /*0070*/ 	.byte	0x03, 0x5f
        /*0072*/ 	.short	0x0101


	//----- nvinfo : EIATTR_VRC_CTA_INIT_COUNT
	.align		4
        /*0074*/ 	.byte	0x02, 0x4a
	.zero		1
	.zero		1


	//----- nvinfo : EIATTR_EXIT_INSTR_OFFSETS
	.align		4
        /*0078*/ 	.byte	0x04, 0x1c
        /*007a*/ 	.short	(.L_33 - .L_32)


	//   ....[0]....
.L_32:
        /*007c*/ 	.word	0x00000090


	//   ....[1]....
        /*0080*/ 	.word	0x000009a0


	//----- nvinfo : EIATTR_CBANK_PARAM_SIZE
	.align		4
.L_33:
        /*0084*/ 	.byte	0x03, 0x19
        /*0086*/ 	.short	0x0024


	//----- nvinfo : EIATTR_PARAM_CBANK
	.align		4
        /*0088*/ 	.byte	0x04, 0x0a
        /*008a*/ 	.short	(.L_35 - .L_34)
	.align		4
.L_34:
        /*008c*/ 	.word	index@(.nv.constant0._Z22multiply_matrices_elemPiS_S_iii)
        /*0090*/ 	.short	0x0380
        /*0092*/ 	.short	0x0024


	//----- nvinfo : EIATTR_SW_WAR
	.align		4
.L_35:
        /*0094*/ 	.byte	0x04, 0x36
        /*0096*/ 	.short	(.L_37 - .L_36)
.L_36:
        /*0098*/ 	.word	0x00000008
.L_37:


//--------------------- .nv.info._Z21multiply_matrices_colPiS_S_iii --------------------------
	.section	.nv.info._Z21multiply_matrices_colPiS_S_iii,"",@"SHT_CUDA_INFO"
	.sectionflags	@""
	.align	4


	//----- nvinfo : EIATTR_CUDA_API_VERSION
	.align		4
        /*0000*/ 	.byte	0x04, 0x37
        /*0002*/ 	.short	(.L_39 - .L_38)
.L_38:
        /*0004*/ 	.word	0x00000082


	//----- nvinfo : EIATTR_KPARAM_INFO
	.align		4
.L_39:
        /*0008*/ 	.byte	0x04, 0x17
        /*000a*/ 	.short	(.L_41 - .L_40)
.L_40:
        /*000c*/ 	.word	0x00000000
        /*0010*/ 	.short	0x0005
        /*0012*/ 	.short	0x0020
        /*0014*/ 	.byte	0x00, 0xf0, 0x11, 0x00


	//----- nvinfo : EIATTR_KPARAM_INFO
	.align		4
.L_41:
        /*0018*/ 	.byte	0x04, 0x17
        /*001a*/ 	.short	(.L_43 - .L_42)
.L_42:
        /*001c*/ 	.word	0x00000000
        /*0020*/ 	.short	0x0004
        /*0022*/ 	.short	0x001c
        /*0024*/ 	.byte	0x00, 0xf0, 0x11, 0x00


	//----- nvinfo : EIATTR_KPARAM_INFO
	.align		4
.L_43:
        /*0028*/ 	.byte	0x04, 0x17
        /*002a*/ 	.short	(.L_45 - .L_44)
.L_44:
        /*002c*/ 	.word	0x00000000
        /*0030*/ 	.short	0x0003
        /*0032*/ 	.short	0x0018
        /*0034*/ 	.byte	0x00, 0xf0, 0x11, 0x00


	//----- nvinfo : EIATTR_KPARAM_INFO
	.align		4
.L_45:
        /*0038*/ 	.byte	0x04, 0x17
        /*003a*/ 	.short	(.L_47 - .L_46)
.L_46:
        /*003c*/ 	.word	0x00000000
        /*0040*/ 	.short	0x0002
        /*0042*/ 	.short	0x0010
        /*0044*/ 	.byte	0x00, 0xf5, 0x21, 0x00


	//----- nvinfo : EIATTR_KPARAM_INFO
	.align		4
.L_47:
        /*0048*/ 	.byte	0x04, 0x17
        /*004a*/ 	.short	(.L_49 - .L_48)
.L_48:
        /*004c*/ 	.word	0x00000000
        /*0050*/ 	.short	0x0001
        /*0052*/ 	.short	0x0008
        /*0054*/ 	.byte	0x00, 0xf5, 0x21, 0x00


	//----- nvinfo : EIATTR_KPARAM_INFO
	.align		4
.L_49:
        /*0058*/ 	.byte	0x04, 0x17
        /*005a*/ 	.short	(.L_51 - .L_50)
.L_50:
        /*005c*/ 	.word	0x00000000
        /*0060*/ 	.short	0x0000
        /*0062*/ 	.short	0x0000
        /*0064*/ 	.byte	0x00, 0xf5, 0x21, 0x00


	//----- nvinfo : EIATTR_SPARSE_MMA_MASK
	.align		4
.L_51:
        /*0068*/ 	.byte	0x03, 0x50
        /*006a*/ 	.short	0x0000


	//----- nvinfo : EIATTR_MAXREG_COUNT
	.align		4
        /*006c*/ 	.byte	0x03, 0x1b
        /*006e*/ 	.short	0x00ff


	//----- nvinfo : EIATTR_MERCURY_ISA_VERSION
	.align		4
        /*0070*/ 	.byte	0x03, 0x5f
        /*0072*/ 	.short	0x0101


	//----- nvinfo : EIATTR_VRC_CTA_INIT_COUNT
	.align		4
        /*0074*/ 	.byte	0x02, 0x4a
	.zero		1
	.zero		1


	//----- nvinfo : EIATTR_EXIT_INSTR_OFFSETS
	.align		4
        /*0078*/ 	.byte	0x04, 0x1c
        /*007a*/ 	.short	(.L_53 - .L_52)


	//   ....[0]....
.L_52:
        /*007c*/ 	.word	0x00000030


	//   ....[1]....
        /*0080*/ 	.word	0x00000900


	//   ....[2]....
        /*0084*/ 	.word	0x00000af0


	//   ....[3]....
        /*0088*/ 	.word	0x00000c00


	//   ....[4]....
        /*008c*/ 	.word	0x00000cd0


	//   ....[5]....
        /*0090*/ 	.word	0x00000d30


	//----- nvinfo : EIATTR_CBANK_PARAM_SIZE
	.align		4
.L_53:
        /*0094*/ 	.byte	0x03, 0x19
        /*0096*/ 	.short	0x0024


	//----- nvinfo : EIATTR_PARAM_CBANK
	.align		4
        /*0098*/ 	.byte	0x04, 0x0a
        /*009a*/ 	.short	(.L_55 - .L_54)
	.align		4
.L_54:
        /*009c*/ 	.word	index@(.nv.constant0._Z21multiply_matrices_colPiS_S_iii)
        /*00a0*/ 	.short	0x0380
        /*00a2*/ 	.short	0x0024


	//----- nvinfo : EIATTR_SW_WAR
	.align		4
.L_55:
        /*00a4*/ 	.byte	0x04, 0x36
        /*00a6*/ 	.short	(.L_57 - .L_56)
.L_56:
        /*00a8*/ 	.word	0x00000008
.L_57:


//--------------------- .nv.info._Z21multiply_matrices_rowPiS_S_iii --------------------------
	.section	.nv.info._Z21multiply_matrices_rowPiS_S_iii,"",@"SHT_CUDA_INFO"
	.sectionflags	@""
	.align	4


	//----- nvinfo : EIATTR_CUDA_API_VERSION
	.align		4
        /*0000*/ 	.byte	0x04, 0x37
        /*0002*/ 	.short	(.L_59 - .L_58)
.L_58:
        /*0004*/ 	.word	0x00000082


	//----- nvinfo : EIATTR_KPARAM_INFO
	.align		4
.L_59:
        /*0008*/ 	.byte	0x04, 0x17
        /*000a*/ 	.short	(.L_61 - .L_60)
.L_60:
        /*000c*/ 	.word	0x00000000
        /*0010*/ 	.short	0x0005
        /*0012*/ 	.short	0x0020
        /*0014*/ 	.byte	0x00, 0xf0, 0x11, 0x00


	//----- nvinfo : EIATTR_KPARAM_INFO
	.align		4
.L_61:
        /*0018*/ 	.byte	0x04, 0x17
        /*001a*/ 	.short	(.L_63 - .L_62)
.L_62:
        /*001c*/ 	.word	0x00000000
        /*0020*/ 	.short	0x0004
        /*0022*/ 	.short	0x001c
        /*0024*/ 	.byte	0x00, 0xf0, 0x11, 0x00


	//----- nvinfo : EIATTR_KPARAM_INFO
	.align		4
.L_63:
        /*0028*/ 	.byte	0x04, 0x17
        /*002a*/ 	.short	(.L_65 - .L_64)
.L_64:
        /*002c*/ 	.word	0x00000000
        /*0030*/ 	.short	0x0003
        /*0032*/ 	.short	0x0018
        /*0034*/ 	.byte	0x00, 0xf0, 0x11, 0x00


	//----- nvinfo : EIATTR_KPARAM_INFO
	.align		4
.L_65:
        /*0038*/ 	.byte	0x04, 0x17
        /*003a*/ 	.short	(.L_67 - .L_66)
.L_66:
        /*003c*/ 	.word	0x00000000
        /*0040*/ 	.short	0x0002
        /*0042*/ 	.short	0x0010
        /*0044*/ 	.byte	0x00, 0xf5, 0x21, 0x00


	//----- nvinfo : EIATTR_KPARAM_INFO
	.align		4
.L_67:
        /*0048*/ 	.byte	0x04, 0x17
        /*004a*/ 	.short	(.L_69 - .L_68)
.L_68:
        /*004c*/ 	.word	0x00000000
        /*0050*/ 	.short	0x0001
        /*0052*/ 	.short	0x0008
        /*0054*/ 	.byte	0x00, 0xf5, 0x21, 0x00


	//----- nvinfo : EIATTR_KPARAM_INFO
	.align		4
.L_69:
        /*0058*/ 	.byte	0x04, 0x17
        /*005a*/ 	.short	(.L_71 - .L_70)
.L_70:
        /*005c*/ 	.word	0x00000000
        /*0060*/ 	.short	0x0000
        /*0062*/ 	.short	0x0000
        /*0064*/ 	.byte	0x00, 0xf5, 0x21, 0x00


	//----- nvinfo : EIATTR_SPARSE_MMA_MASK
	.align		4
.L_71:
        /*0068*/ 	.byte	0x03, 0x50
        /*006a*/ 	.short	0x0000


	//----- nvinfo : EIATTR_MAXREG_COUNT
	.align		4
        /*006c*/ 	.byte	0x03, 0x1b
        /*006e*/ 	.short	0x00ff


	//----- nvinfo : EIATTR_MERCURY_ISA_VERSION
	.align		4
        /*0070*/ 	.byte	0x03, 0x5f
        /*0072*/ 	.short	0x0101


	//----- nvinfo : EIATTR_VRC_CTA_INIT_COUNT
	.align		4
        /*0074*/ 	.byte	0x02, 0x4a
	.zero		1
	.zero		1


	//----- nvinfo : EIATTR_EXIT_INSTR_OFFSETS
	.align		4
        /*0078*/ 	.byte	0x04, 0x1c
        /*007a*/ 	.short	(.L_73 - .L_72)


	//   ....[0]....
.L_72:
        /*007c*/ 	.word	0x00000030


	//   ....[1]....
        /*0080*/ 	.word	0x00000a80


	//   ....[2]....
        /*0084*/ 	.word	0x00000bf0


	//   ....[3]....
        /*0088*/ 	.word	0x00000d10


	//   ....[4]....
        /*008c*/ 	.word	0x00000e10


	//   ....[5]....
        /*0090*/ 	.word	0x00000e60


	//----- nvinfo : EIATTR_CBANK_PARAM_SIZE
	.align		4
.L_73:
        /*0094*/ 	.byte	0x03, 0x19
        /*0096*/ 	.short	0x0024


	//----- nvinfo : EIATTR_PARAM_CBANK
	.align		4
        /*0098*/ 	.byte	0x04, 0x0a
        /*009a*/ 	.short	(.L_75 - .L_74)
	.align		4
.L_74:
        /*009c*/ 	.word	index@(.nv.constant0._Z21multiply_matrices_rowPiS_S_iii)
        /*00a0*/ 	.short	0x0380
        /*00a2*/ 	.short	0x0024


	//----- nvinfo : EIATTR_SW_WAR
	.align		4
.L_75:
        /*00a4*/ 	.byte	0x04, 0x36
        /*00a6*/ 	.short	(.L_77 - .L_76)
.L_76:
        /*00a8*/ 	.word	0x00000008
.L_77:


//--------------------- .nv.callgraph             --------------------------
	.section	.nv.callgraph,"",@"SHT_CUDA_CALLGRAPH"
	.align	4
	.sectionentsize	8
	.align		4
        /*0000*/ 	.word	0x00000000
	.align		4
        /*0004*/ 	.word	0xffffffff
	.align		4
        /*0008*/ 	.word	0x00000000
	.align		4
        /*000c*/ 	.word	0xfffffffe
	.align		4
        /*0010*/ 	.word	0x00000000
	.align		4
        /*0014*/ 	.word	0xfffffffd
	.align		4
        /*0018*/ 	.word	0x00000000
	.align		4
        /*001c*/ 	.word	0xfffffffc


//--------------------- .text._Z22multiply_matrices_elemPiS_S_iii --------------------------
	.section	.text._Z22multiply_matrices_elemPiS_S_iii,"ax",@progbits
	.align	128
        .global         _Z22multiply_matrices_elemPiS_S_iii
        .type           _Z22multiply_matrices_elemPiS_S_iii,@function
        .size           _Z22multiply_matrices_elemPiS_S_iii,(.L_x_28 - _Z22multiply_matrices_elemPiS_S_iii)
        .other          _Z22multiply_matrices_elemPiS_S_iii,@"STO_CUDA_ENTRY STV_DEFAULT"
_Z22multiply_matrices_elemPiS_S_iii:
.text._Z22multiply_matrices_elemPiS_S_iii:
[----:B------:R-:W-:Y:S01]  /*0000*/  LDC R1, c[0x0][0x37c] ;  /* 0x0000df00ff017b82 */ /* 0x000fe20000000800 */
[----:B------:R-:W0:Y:S07]  /*0010*/  S2R R3, SR_TID.X ;  /* 0x0000000000037919 */ /* 0x000e2e0000002100 */
[----:B------:R-:W0:Y:S01]  /*0020*/  S2UR UR4, SR_CTAID.X ;  /* 0x00000000000479c3 */ /* 0x000e220000002500 */
[----:B------:R-:W1:Y:S07]  /*0030*/  LDCU UR5, c[0x0][0x398] ;  /* 0x00007300ff0577ac */ /* 0x000e6e0008000800 */
[----:B------:R-:W0:Y:S08]  /*0040*/  LDC R16, c[0x0][0x360] ;  /* 0x0000d800ff107b82 */ /* 0x000e300000000800 */
[----:B------:R-:W1:Y:S01]  /*0050*/  LDC R15, c[0x0][0x3a0] ;  /* 0x0000e800ff0f7b82 */ /* 0x000e620000000800 */
[----:B0-----:R-:W-:-:S02]  /*0060*/  IMAD R16, R16, UR4, R3 ;  /* 0x0000000410107c24 */ /* 0x001fc4000f8e0203 */
[----:B-1----:R-:W-:-:S05]  /*0070*/  IMAD R3, R15, UR5, RZ ;  /* 0x000000050f037c24 */ /* 0x002fca000f8e02ff */
[----:B------:R-:W-:-:S13]  /*0080*/  ISETP.GE.AND P0, PT, R16, R3, PT ;  /* 0x000000031000720c */ /* 0x000fda0003f06270 */
[----:B------:R-:W-:Y:S05]  /*0090*/  @P0 EXIT ;  /* 0x000000000000094d */ /* 0x000fea0003800000 */
[----:B------:R-:W-:Y:S01]  /*00a0*/  IABS R5, R15 ;  /* 0x0000000f00057213 */ /* 0x000fe20000000000 */
[----:B------:R-:W0:Y:S01]  /*00b0*/  LDCU.64 UR6, c[0x0][0x358] ;  /* 0x00006b00ff0677ac */ /* 0x000e220008000a00 */
[----:B------:R-:W-:Y:S02]  /*00c0*/  MOV R25, RZ ;  /* 0x000000ff00197202 */ /* 0x000fe40000000f00 */
[----:B------:R-:W1:Y:S08]  /*00d0*/  I2F.RP R0, R5 ;  /* 0x0000000500007306 */ /* 0x000e700000209400 */
[----:B-1----:R-:W1:Y:S02]  /*00e0*/  MUFU.RCP R0, R0 ;  /* 0x0000000000007308 */ /* 0x002e640000001000 */
[----:B-1----:R-:W-:-:S06]  /*00f0*/  IADD3 R2, PT, PT, R0, 0xffffffe, RZ ;  /* 0x0ffffffe00027810 */ /* 0x002fcc0007ffe0ff */
[----:B------:R1:W2:Y:S02]  /*0100*/  F2I.FTZ.U32.TRUNC.NTZ R3, R2 ;  /* 0x0000000200037305 */ /* 0x0002a4000021f000 */
[----:B-1----:R-:W-:Y:S01]  /*0110*/  HFMA2 R2, -RZ, RZ, 0, 0 ;  /* 0x00000000ff027431 */ /* 0x002fe200000001ff */
[----:B--2---:R-:W-:-:S05]  /*0120*/  IADD3 R4, PT, PT, RZ, -R3, RZ ;  /* 0x80000003ff047210 */ /* 0x004fca0007ffe0ff */
[----:B------:R-:W-:Y:S01]  /*0130*/  IMAD R7, R4, R5, RZ ;  /* 0x0000000504077224 */ /* 0x000fe200078e02ff */
[----:B------:R-:W-:-:S03]  /*0140*/  IABS R4, R16 ;  /* 0x0000001000047213 */ /* 0x000fc60000000000 */
[----:B------:R-:W-:Y:S01]  /*0150*/  IMAD.HI.U32 R3, R3, R7, R2 ;  /* 0x0000000703037227 */ /* 0x000fe200078e0002 */
[----:B------:R-:W-:-:S04]  /*0160*/  LOP3.LUT R2, R16, R15, RZ, 0x3c, !PT ;  /* 0x0000000f10027212 */ /* 0x000fc800078e3cff */
[----:B------:R-:W-:Y:S01]  /*0170*/  ISETP.GE.AND P1, PT, R2, RZ, PT ;  /* 0x000000ff0200720c */ /* 0x000fe20003f26270 */
[----:B------:R-:W-:-:S05]  /*0180*/  IMAD.HI.U32 R14, R3, R4, RZ ;  /* 0x00000004030e7227 */ /* 0x000fca00078e00ff */
[----:B------:R-:W-:-:S05]  /*0190*/  IADD3 R0, PT, PT, -R14, RZ, RZ ;  /* 0x000000ff0e007210 */ /* 0x000fca0007ffe1ff */
[----:B------:R-:W-:-:S05]  /*01a0*/  IMAD R0, R5, R0, R4 ;  /* 0x0000000005007224 */ /* 0x000fca00078e0204 */
[----:B------:R-:W-:-:S13]  /*01b0*/  ISETP.GT.U32.AND P2, PT, R5, R0, PT ;  /* 0x000000000500720c */ /* 0x000fda0003f44070 */
[-C--:B------:R-:W-:Y:S02]  /*01c0*/  @!P2 IADD3 R0, PT, PT, R0, -R5.reuse, RZ ;  /* 0x800000050000a210 */ /* 0x080fe40007ffe0ff */
[----:B------:R-:W-:Y:S02]  /*01d0*/  @!P2 IADD3 R14, PT, PT, R14, 0x1, RZ ;  /* 0x000000010e0ea810 */ /* 0x000fe40007ffe0ff */
[----:B------:R-:W-:Y:S02]  /*01e0*/  ISETP.GE.U32.AND P0, PT, R0, R5, PT ;  /* 0x000000050000720c */ /* 0x000fe40003f06070 */
[----:B------:R-:W1:Y:S01]  /*01f0*/  LDC R0, c[0x0][0x39c] ;  /* 0x0000e700ff007b82 */ /* 0x000e620000000800 */
[----:B------:R-:W-:-:S10]  /*0200*/  ISETP.NE.AND P2, PT, R15, RZ, PT ;  /* 0x000000ff0f00720c */ /* 0x000fd40003f45270 */
[----:B------:R-:W-:-:S04]  /*0210*/  @P0 IADD3 R14, PT, PT, R14, 0x1, RZ ;  /* 0x000000010e0e0810 */ /* 0x000fc80007ffe0ff */
[----:B------:R-:W-:Y:S02]  /*0220*/  @!P1 IADD3 R14, PT, PT, -R14, RZ, RZ ;  /* 0x000000ff0e0e9210 */ /* 0x000fe40007ffe1ff */
[----:B------:R-:W-:-:S04]  /*0230*/  @!P2 LOP3.LUT R14, RZ, R15, RZ, 0x33, !PT ;  /* 0x0000000fff0ea212 */ /* 0x000fc800078e33ff */
[----:B------:R-:W-:Y:S02]  /*0240*/  IADD3 R2, PT, PT, -R14, RZ, RZ ;  /* 0x000000ff0e027210 */ /* 0x000fe40007ffe1ff */
[----:B-1----:R-:W-:-:S03]  /*0250*/  ISETP.GE.AND P0, PT, R0, 0x1, PT ;  /* 0x000000010000780c */ /* 0x002fc60003f06270 */
[----:B------:R-:W-:-:S10]  /*0260*/  IMAD R16, R15, R2, R16 ;  /* 0x000000020f107224 */ /* 0x000fd400078e0210 */
[----:B0-----:R-:W-:Y:S05]  /*0270*/  @!P0 BRA `(.L_x_0) ;  /* 0x0000000400b88947 */ /* 0x001fea0003800000 */
[----:B------:R-:W-:Y:S01]  /*0280*/  ISETP.GE.U32.AND P0, PT, R0, 0x8, PT ;  /* 0x000000080000780c */ /* 0x000fe20003f06070 */
[----:B------:R-:W-:Y:S01]  /*0290*/  IMAD R18, R14, R0, RZ ;  /* 0x000000000e127224 */ /* 0x000fe200078e02ff */
[----:B------:R-:W-:Y:S02]  /*02a0*/  LOP3.LUT R26, R0, 0x7, RZ, 0xc0, !PT ;  /* 0x00000007001a7812 */ /* 0x000fe400078ec0ff */
[----:B------:R-:W-:Y:S02]  /*02b0*/  MOV R19, RZ ;  /* 0x000000ff00137202 */ /* 0x000fe40000000f00 */
[----:B------:R-:W-:Y:S02]  /*02c0*/  ISETP.NE.AND P1, PT, R26, RZ, PT ;  /* 0x000000ff1a00720c */ /* 0x000fe40003f25270 */
[----:B------:R-:W-:-:S05]  /*02d0*/  MOV R25, RZ ;  /* 0x000000ff00197202 */ /* 0x000fca0000000f00 */
[----:B------:R-:W-:Y:S06]  /*02e0*/  @!P0 BRA `(.L_x_1) ;  /* 0x0000000000c48947 */ /* 0x000fec0003800000 */
[----:B------:R-:W0:Y:S01]  /*02f0*/  LDCU.64 UR4, c[0x0][0x380] ;  /* 0x00007000ff0477ac */ /* 0x000e220008000a00 */
[----:B------:R-:W-:Y:S01]  /*0300*/  LOP3.LUT R19, R0, 0x7ffffff8, RZ, 0xc0, !PT ;  /* 0x7ffffff800137812 */ /* 0x000fe200078ec0ff */
[----:B------:R-:W-:Y:S01]  /*0310*/  HFMA2 R25, -RZ, RZ, 0, 0 ;  /* 0x00000000ff197431 */ /* 0x000fe200000001ff */
[----:B------:R-:W-:Y:S02]  /*0320*/  MOV R17, R18 ;  /* 0x0000001200117202 */ /* 0x000fe40000000f00 */
[----:B------:R-:W-:Y:S02]  /*0330*/  MOV R22, R16 ;  /* 0x0000001000167202 */ /* 0x000fe40000000f00 */
[----:B------:R-:W-:Y:S01]  /*0340*/  IADD3 R20, PT, PT, -R19, RZ, RZ ;  /* 0x000000ff13147210 */ /* 0x000fe20007ffe1ff */
[----:B0-----:R-:W-:-:S04]  /*0350*/  UIADD3 UR4, UP0, UPT, UR4, 0x10, URZ ;  /* 0x0000001004047890 */ /* 0x001fc8000ff1e0ff */
[----:B------:R-:W-:-:S12]  /*0360*/  UIADD3.X UR5, UPT, UPT, URZ, UR5, URZ, UP0, !UPT ;  /* 0x00000005ff057290 */ /* 0x000fd800087fe4ff */
.L_x_2:
[----:B------:R-:W0:Y:S01]  /*0370*/  LDC.64 R12, c[0x0][0x388] ;  /* 0x0000e200ff0c7b82 */ /* 0x000e220000000a00 */
[----:B------:R-:W-:Y:S02]  /*0380*/  MOV R2, UR4 ;  /* 0x0000000400027c02 */ /* 0x000fe40008000f00 */
[----:B------:R-:W-:-:S03]  /*0390*/  MOV R3, UR5 ;  /* 0x0000000500037c02 */ /* 0x000fc60008000f00 */
[----:B------:R-:W-:-:S05]  /*03a0*/  IMAD.WIDE R2, R17, 0x4, R2 ;  /* 0x0000000411027825 */ /* 0x000fca00078e0202 */
[----:B------:R-:W2:Y:S04]  /*03b0*/  LDG.E R21, desc[UR6][R2.64+-0x10] ;  /* 0xfffff00602157981 */ /* 0x000ea8000c1e1900 */
[----:B------:R-:W3:Y:S04]  /*03c0*/  LDG.E R23, desc[UR6][R2.64+-0xc] ;  /* 0xfffff40602177981 */ /* 0x000ee8000c1e1900 */
[----:B------:R-:W4:Y:S01]  /*03d0*/  LDG.E R28, desc[UR6][R2.64+-0x8] ;  /* 0xfffff806021c7981 */ /* 0x000f22000c1e1900 */
[----:B0-----:R-:W-:-:S05]  /*03e0*/  IMAD.WIDE R12, R22, 0x4, R12 ;  /* 0x00000004160c7825 */ /* 0x001fca00078e020c */
[----:B------:R0:W2:Y:S01]  /*03f0*/  LDG.E R24, desc[UR6][R12.64] ;  /* 0x000000060c187981 */ /* 0x0000a2000c1e1900 */
[----:B------:R-:W-:-:S04]  /*0400*/  IMAD.WIDE R10, R15, 0x4, R12 ;  /* 0x000000040f0a7825 */ /* 0x000fc800078e020c */
[C---:B------:R-:W-:Y:S02]  /*0410*/  IMAD.WIDE R4, R15.reuse, 0x4, R10 ;  /* 0x000000040f047825 */ /* 0x040fe400078e020a */
[----:B------:R-:W3:Y:S02]  /*0420*/  LDG.E R10, desc[UR6][R10.64] ;  /* 0x000000060a0a7981 */ /* 0x000ee4000c1e1900 */
[C---:B------:R-:W-:Y:S02]  /*0430*/  IMAD.WIDE R6, R15.reuse, 0x4, R4 ;  /* 0x000000040f067825 */ /* 0x040fe400078e0204 */
[----:B------:R1:W4:Y:S02]  /*0440*/  LDG.E R27, desc[UR6][R4.64] ;  /* 0x00000006041b7981 */ /* 0x000324000c1e1900 */
[C---:B------:R-:W-:Y:S02]  /*0450*/  IMAD.WIDE R8, R15.reuse, 0x4, R6 ;  /* 0x000000040f087825 */ /* 0x040fe400078e0206 */
[----:B------:R-:W5:Y:S02]  /*0460*/  LDG.E R6, desc[UR6][R6.64] ;  /* 0x0000000606067981 */ /* 0x000f64000c1e1900 */
[----:B0-----:R-:W-:-:S02]  /*0470*/  IMAD.WIDE R12, R15, 0x4, R8 ;  /* 0x000000040f0c7825 */ /* 0x001fc400078e0208 */
[----:B------:R-:W5:Y:S04]  /*0480*/  LDG.E R29, desc[UR6][R8.64] ;  /* 0x00000006081d7981 */ /* 0x000f68000c1e1900 */
[----:B------:R-:W5:Y:S04]  /*0490*/  LDG.E R11, desc[UR6][R12.64] ;  /* 0x000000060c0b7981 */ /* 0x000f68000c1e1900 */
[----:B------:R-:W5:Y:S04]  /*04a0*/  LDG.E R7, desc[UR6][R2.64+-0x4] ;  /* 0xfffffc0602077981 */ /* 0x000f68000c1e1900 */
[----:B------:R-:W5:Y:S04]  /*04b0*/  LDG.E R8, desc[UR6][R2.64] ;  /* 0x0000000602087981 */ /* 0x000f68000c1e1900 */
[----:B------:R-:W5:Y:S01]  /*04c0*/  LDG.E R9, desc[UR6][R2.64+0x8] ;  /* 0x0000080602097981 */ /* 0x000f62000c1e1900 */
[----:B--2---:R-:W-:-:S02]  /*04d0*/  IMAD R21, R21, R24, R25 ;  /* 0x0000001815157224 */ /* 0x004fc400078e0219 */
[C---:B------:R-:W-:Y:S02]  /*04e0*/  IMAD.WIDE R24, R15.reuse, 0x4, R12 ;  /* 0x000000040f187825 */ /* 0x040fe400078e020c */
[----:B------:R-:W2:Y:S02]  /*04f0*/  LDG.E R12, desc[UR6][R2.64+0x4] ;  /* 0x00000406020c7981 */ /* 0x000ea4000c1e1900 */
[----:B-1----:R-:W-:Y:S02]  /*0500*/  IMAD.WIDE R4, R15, 0x4, R24 ;  /* 0x000000040f047825 */ /* 0x002fe400078e0218 */
[----:B------:R0:W2:Y:S04]  /*0510*/  LDG.E R13, desc[UR6][R2.64+0xc] ;  /* 0x00000c06020d7981 */ /* 0x0000a8000c1e1900 */
[----:B------:R-:W2:Y:S04]  /*0520*/  LDG.E R4, desc[UR6][R4.64] ;  /* 0x0000000604047981 */ /* 0x000ea8000c1e1900 */
[----:B------:R-:W0:Y:S01]  /*0530*/  LDG.E R2, desc[UR6][R24.64] ;  /* 0x0000000618027981 */ /* 0x000e22000c1e1900 */
[----:B---3--:R-:W-:Y:S01]  /*0540*/  IMAD R10, R23, R10, R21 ;  /* 0x0000000a170a7224 */ /* 0x008fe200078e0215 */
[----:B------:R-:W-:-:S03]  /*0550*/  IADD3 R20, PT, PT, R20, 0x8, RZ ;  /* 0x0000000814147810 */ /* 0x000fc60007ffe0ff */
[----:B----4-:R-:W-:Y:S01]  /*0560*/  IMAD R10, R28, R27, R10 ;  /* 0x0000001b1c0a7224 */ /* 0x010fe200078e020a */
[----:B------:R-:W-:-:S03]  /*0570*/  ISETP.NE.AND P0, PT, R20, RZ, PT ;  /* 0x000000ff1400720c */ /* 0x000fc60003f05270 */
[----:B-----5:R-:W-:-:S04]  /*0580*/  IMAD R6, R7, R6, R10 ;  /* 0x0000000607067224 */ /* 0x020fc800078e020a */
[----:B------:R-:W-:Y:S01]  /*0590*/  IMAD R6, R8, R29, R6 ;  /* 0x0000001d08067224 */ /* 0x000fe200078e0206 */
[----:B------:R-:W-:Y:S02]  /*05a0*/  LEA R22, R15, R22, 0x3 ;  /* 0x000000160f167211 */ /* 0x000fe400078e18ff */
[----:B------:R-:W-:Y:S01]  /*05b0*/  IADD3 R17, PT, PT, R17, 0x8, RZ ;  /* 0x0000000811117810 */ /* 0x000fe20007ffe0ff */
[----:B--2---:R-:W-:-:S04]  /*05c0*/  IMAD R6, R12, R11, R6 ;  /* 0x0000000b0c067224 */ /* 0x004fc800078e0206 */
[----:B0-----:R-:W-:-:S04]  /*05d0*/  IMAD R2, R9, R2, R6 ;  /* 0x0000000209027224 */ /* 0x001fc800078e0206 */
[----:B------:R-:W-:Y:S01]  /*05e0*/  IMAD R25, R13, R4, R2 ;  /* 0x000000040d197224 */ /* 0x000fe200078e0202 */
[----:B------:R-:W-:Y:S06]  /*05f0*/  @P0 BRA `(.L_x_2) ;  /* 0xfffffffc005c0947 */ /* 0x000fec000383ffff */
.L_x_1:
[----:B------:R-:W-:Y:S05]  /*0600*/  @!P1 BRA `(.L_x_0) ;  /* 0x0000000000d49947 */ /* 0x000fea0003800000 */
[----:B------:R-:W-:Y:S02]  /*0610*/  ISETP.GE.U32.AND P0, PT, R26, 0x4, PT ;  /* 0x000000041a00780c */ /* 0x000fe40003f06070 */
[----:B------:R-:W-:-:S04]  /*0620*/  LOP3.LUT R13, R0, 0x3, RZ, 0xc0, !PT ;  /* 0x00000003000d7812 */ /* 0x000fc800078ec0ff */
[----:B------:R-:W-:-:S07]  /*0630*/  ISETP.NE.AND P1, PT, R13, RZ, PT ;  /* 0x000000ff0d00720c */ /* 0x000fce0003f25270 */
[----:B------:R-:W-:Y:S06]  /*0640*/  @!P0 BRA `(.L_x_3) ;  /* 0x0000000000588947 */ /* 0x000fec0003800000 */
[----:B------:R-:W0:Y:S01]  /*0650*/  LDC.64 R8, c[0x0][0x388] ;  /* 0x0000e200ff087b82 */ /* 0x000e220000000a00 */
[----:B------:R-:W-:Y:S01]  /*0660*/  IMAD R7, R19, R15, R16 ;  /* 0x0000000f13077224 */ /* 0x000fe200078e0210 */
[----:B------:R-:W-:-:S06]  /*0670*/  IADD3 R5, PT, PT, R18, R19, RZ ;  /* 0x0000001312057210 */ /* 0x000fcc0007ffe0ff */
[----:B------:R-:W1:Y:S01]  /*0680*/  LDC.64 R2, c[0x0][0x380] ;  /* 0x0000e000ff027b82 */ /* 0x000e620000000a00 */
[----:B0-----:R-:W-:-:S04]  /*0690*/  IMAD.WIDE R8, R7, 0x4, R8 ;  /* 0x0000000407087825 */ /* 0x001fc800078e0208 */
[----:B------:R-:W-:Y:S02]  /*06a0*/  IMAD.WIDE R10, R15, 0x4, R8 ;  /* 0x000000040f0a7825 */ /* 0x000fe400078e0208 */
[----:B------:R-:W2:Y:S02]  /*06b0*/  LDG.E R8, desc[UR6][R8.64] ;  /* 0x0000000608087981 */ /* 0x000ea4000c1e1900 */
[----:B-1----:R-:W-:-:S04]  /*06c0*/  IMAD.WIDE R2, R5, 0x4, R2 ;  /* 0x0000000405027825 */ /* 0x002fc800078e0202 */
[C---:B------:R-:W-:Y:S01]  /*06d0*/  IMAD.WIDE R4, R15.reuse, 0x4, R10 ;  /* 0x000000040f047825 */ /* 0x040fe200078e020a */
[----:B------:R-:W2:Y:S04]  /*06e0*/  LDG.E R12, desc[UR6][R2.64] ;  /* 0x00000006020c7981 */ /* 0x000ea8000c1e1900 */
[----:B------:R-:W3:Y:S01]  /*06f0*/  LDG.E R10, desc[UR6][R10.64] ;  /* 0x000000060a0a7981 */ /* 0x000ee2000c1e1900 */
[----:B------:R-:W-:-:S03]  /*0700*/  IMAD.WIDE R6, R15, 0x4, R4 ;  /* 0x000000040f067825 */ /* 0x000fc600078e0204 */
[----:B------:R-:W3:Y:S04]  /*0710*/  LDG.E R17, desc[UR6][R2.64+0x4] ;  /* 0x0000040602117981 */ /* 0x000ee8000c1e1900 */
[----:B------:R-:W4:Y:S04]  /*0720*/  LDG.E R20, desc[UR6][R4.64] ;  /* 0x0000000604147981 */ /* 0x000f28000c1e1900 */
[----:B------:R-:W4:Y:S04]  /*0730*/  LDG.E R21, desc[UR6][R2.64+0x8] ;  /* 0x0000080602157981 */ /* 0x000f28000c1e1900 */
[----:B------:R-:W5:Y:S04]  /*0740*/  LDG.E R23, desc[UR6][R2.64+0xc] ;  /* 0x00000c0602177981 */ /* 0x000f68000c1e1900 */
[----:B------:R-:W5:Y:S01]  /*0750*/  LDG.E R6, desc[UR6][R6.64] ;  /* 0x0000000606067981 */ /* 0x000f62000c1e1900 */
[----:B------:R-:W-:Y:S01]  /*0760*/  IADD3 R19, PT, PT, R19, 0x4, RZ ;  /* 0x0000000413137810 */ /* 0x000fe20007ffe0ff */
[----:B--2---:R-:W-:-:S04]  /*0770*/  IMAD R12, R12, R8, R25 ;  /* 0x000000080c0c7224 */ /* 0x004fc800078e0219 */
[----:B---3--:R-:W-:-:S04]  /*0780*/  IMAD R12, R17, R10, R12 ;  /* 0x0000000a110c7224 */ /* 0x008fc800078e020c */
[----:B----4-:R-:W-:-:S04]  /*0790*/  IMAD R12, R21, R20, R12 ;  /* 0x00000014150c7224 */ /* 0x010fc800078e020c */
[----:B-----5:R-:W-:-:S07]  /*07a0*/  IMAD R25, R23, R6, R12 ;  /* 0x0000000617197224 */ /* 0x020fce00078e020c */
.L_x_3:
[----:B------:R-:W-:Y:S05]  /*07b0*/  @!P1 BRA `(.L_x_0) ;  /* 0x0000000000689947 */ /* 0x000fea0003800000 */
[----:B------:R-:W0:Y:S01]  /*07c0*/  LDC.64 R8, c[0x0][0x388] ;  /* 0x0000e200ff087b82 */ /* 0x000e220000000a00 */
[----:B------:R-:W-:Y:S02]  /*07d0*/  ISETP.NE.AND P0, PT, R13, 0x1, PT ;  /* 0x000000010d00780c */ /* 0x000fe40003f05270 */
[----:B------:R-:W-:-:S04]  /*07e0*/  LOP3.LUT R0, R0, 0x1, RZ, 0xc0, !PT ;  /* 0x0000000100007812 */ /* 0x000fc800078ec0ff */
[----:B------:R-:W-:Y:S01]  /*07f0*/  ISETP.NE.U32.AND P1, PT, R0, 0x1, PT ;  /* 0x000000010000780c */ /* 0x000fe20003f25070 */
[----:B------:R-:W1:Y:S06]  /*0800*/  LDC.64 R6, c[0x0][0x380] ;  /* 0x0000e000ff067b82 */ /* 0x000e6c0000000a00 */
[C---:B------:R-:W-:Y:S01]  /*0810*/  @P0 IMAD R13, R19.reuse, R15, R16 ;  /* 0x0000000f130d0224 */ /* 0x040fe200078e0210 */
[----:B------:R-:W-:Y:S01]  /*0820*/  @P0 IADD3 R11, PT, PT, R18, R19, RZ ;  /* 0x00000013120b0210 */ /* 0x000fe20007ffe0ff */
[----:B------:R-:W2:Y:S01]  /*0830*/  LDC.64 R4, c[0x0][0x380] ;  /* 0x0000e000ff047b82 */ /* 0x000ea20000000a00 */
[----:B------:R-:W-:-:S07]  /*0840*/  @P0 IADD3 R19, PT, PT, R19, 0x2, RZ ;  /* 0x0000000213130810 */ /* 0x000fce0007ffe0ff */
[----:B------:R-:W3:Y:S01]  /*0850*/  LDC.64 R2, c[0x0][0x388] ;  /* 0x0000e200ff027b82 */ /* 0x000ee20000000a00 */
[----:B0-----:R-:W-:Y:S01]  /*0860*/  @P0 IMAD.WIDE R8, R13, 0x4, R8 ;  /* 0x000000040d080825 */ /* 0x001fe200078e0208 */
[----:B------:R-:W-:-:S03]  /*0870*/  @!P1 IADD3 R13, PT, PT, R18, R19, RZ ;  /* 0x00000013120d9210 */ /* 0x000fc60007ffe0ff */
[----:B------:R-:W-:Y:S01]  /*0880*/  @!P1 IMAD R19, R19, R15, R16 ;  /* 0x0000000f13139224 */ /* 0x000fe200078e0210 */
[----:B------:R-:W4:Y:S01]  /*0890*/  @P0 LDG.E R12, desc[UR6][R8.64] ;  /* 0x00000006080c0981 */ /* 0x000f22000c1e1900 */
[----:B-1----:R-:W-:-:S04]  /*08a0*/  @P0 IMAD.WIDE R6, R11, 0x4, R6 ;  /* 0x000000040b060825 */ /* 0x002fc800078e0206 */
[----:B------:R-:W-:Y:S01]  /*08b0*/  @P0 IMAD.WIDE R10, R15, 0x4, R8 ;  /* 0x000000040f0a0825 */ /* 0x000fe200078e0208 */
[----:B------:R-:W4:Y:S03]  /*08c0*/  @P0 LDG.E R0, desc[UR6][R6.64] ;  /* 0x0000000606000981 */ /* 0x000f26000c1e1900 */
[----:B--2---:R-:W-:Y:S01]  /*08d0*/  @!P1 IMAD.WIDE R4, R13, 0x4, R4 ;  /* 0x000000040d049825 */ /* 0x004fe200078e0204 */
[----:B------:R-:W2:Y:S04]  /*08e0*/  @P0 LDG.E R17, desc[UR6][R6.64+0x4] ;  /* 0x0000040606110981 */ /* 0x000ea8000c1e1900 */
[----:B------:R-:W2:Y:S01]  /*08f0*/  @P0 LDG.E R10, desc[UR6][R10.64] ;  /* 0x000000060a0a0981 */ /* 0x000ea2000c1e1900 */
[----:B---3--:R-:W-:-:S03]  /*0900*/  @!P1 IMAD.WIDE R2, R19, 0x4, R2 ;  /* 0x0000000413029825 */ /* 0x008fc600078e0202 */
[----:B------:R-:W3:Y:S04]  /*0910*/  @!P1 LDG.E R4, desc[UR6][R4.64] ;  /* 0x0000000604049981 */ /* 0x000ee8000c1e1900 */
[----:B------:R-:W3:Y:S01]  /*0920*/  @!P1 LDG.E R2, desc[UR6][R2.64] ;  /* 0x0000000602029981 */ /* 0x000ee2000c1e1900 */
[----:B----4-:R-:W-:-:S04]  /*0930*/  @P0 IMAD R0, R0, R12, R25 ;  /* 0x0000000c00000224 */ /* 0x010fc800078e0219 */
[----:B--2---:R-:W-:-:S04]  /*0940*/  @P0 IMAD R25, R17, R10, R0 ;  /* 0x0000000a11190224 */ /* 0x004fc800078e0200 */
[----:B---3--:R-:W-:-:S07]  /*0950*/  @!P1 IMAD R25, R4, R2, R25 ;  /* 0x0000000204199224 */ /* 0x008fce00078e0219 */
.L_x_0:
[----:B------:R-:W0:Y:S01]  /*0960*/  LDC.64 R2, c[0x0][0x390] ;  /* 0x0000e400ff027b82 */ /* 0x000e220000000a00 */
[----:B------:R-:W-:-:S04]  /*0970*/  IMAD R15, R14, R15, R16 ;  /* 0x0000000f0e0f7224 */ /* 0x000fc800078e0210 */
[----:B0-----:R-:W-:-:S05]  /*0980*/  IMAD.WIDE R2, R15, 0x4, R2 ;  /* 0x000000040f027825 */ /* 0x001fca00078e0202 */
[----:B------:R-:W-:Y:S01]  /*0990*/  STG.E desc[UR6][R2.64], R25 ;  /* 0x0000001902007986 */ /* 0x000fe2000c101906 */
[----:B------:R-:W-:Y:S05]  /*09a0*/  EXIT ;  /* 0x000000000000794d */ /* 0x000fea0003800000 */
.L_x_4:
[----:B------:R-:W-:-:S00]  /*09b0*/  BRA `(.L_x_4) ;  /* 0xfffffffc00fc7947 */ /* 0x000fc0000383ffff */
[----:B------:R-:W-:-:S00]  /*09c0*/  NOP ;  /* 0x0000000000007918 */ /* 0x000fc00000000000 */
        /* <DEDUP_REMOVED lines=11> */
.L_x_28:


//--------------------- .text._Z21multiply_matrices_colPiS_S_iii --------------------------
	.section	.text._Z21multiply_matrices_colPiS_S_iii,"ax",@progbits
	.align	128
        .global         _Z21multiply_matrices_colPiS_S_iii
        .type           _Z21multiply_matrices_colPiS_S_iii,@function
        .size           _Z21multiply_matrices_colPiS_S_iii,(.L_x_29 - _Z21multiply_matrices_colPiS_S_iii)
        .other          _Z21multiply_matrices_colPiS_S_iii,@"STO_CUDA_ENTRY STV_DEFAULT"
_Z21multiply_matrices_colPiS_S_iii:
.text._Z21multiply_matrices_colPiS_S_iii:
[----:B------:R-:W-:Y:S08]  /*0000*/  LDC R1, c[0x0][0x37c] ;  /* 0x0000df00ff017b82 */ /* 0x000ff00000000800 */
[----:B------:R-:W0:Y:S02]  /*0010*/  LDC R0, c[0x0][0x398] ;  /* 0x0000e600ff007b82 */ /* 0x000e240000000800 */
[----:B0-----:R-:W-:-:S13]  /*0020*/  ISETP.GE.AND P0, PT, R0, 0x1, PT ;  /* 0x000000010000780c */ /* 0x001fda0003f06270 */
[----:B------:R-:W-:Y:S05]  /*0030*/  @!P0 EXIT ;  /* 0x000000000000894d */ /* 0x000fea0003800000 */
[----:B------:R-:W0:Y:S01]  /*0040*/  LDC R14, c[0x0][0x39c] ;  /* 0x0000e700ff0e7b82 */ /* 0x000e220000000800 */
[----:B------:R-:W1:Y:S07]  /*0050*/  LDCU.64 UR6, c[0x0][0x358] ;  /* 0x00006b00ff0677ac */ /* 0x000e6e0008000a00 */
[----:B------:R-:W2:Y:S01]  /*0060*/  S2UR UR4, SR_CTAID.X ;  /* 0x00000000000479c3 */ /* 0x000ea20000002500 */
[----:B0-----:R-:W-:-:S13]  /*0070*/  ISETP.GE.AND P0, PT, R14, 0x1, PT ;  /* 0x000000010e00780c */ /* 0x001fda0003f06270 */
[----:B-12---:R-:W-:Y:S05]  /*0080*/  @!P0 BRA `(.L_x_5) ;  /* 0x0000000800248947 */ /* 0x006fea0003800000 */
[----:B------:R-:W-:Y:S01]  /*0090*/  LOP3.LUT R24, R14, 0x7, RZ, 0xc0, !PT ;  /* 0x000000070e187812 */ /* 0x000fe200078ec0ff */
[----:B------:R-:W-:-:S03]  /*00a0*/  HFMA2 R15, -RZ, RZ, 0, 0 ;  /* 0x00000000ff0f7431 */ /* 0x000fc600000001ff */
[----:B------:R-:W-:-:S04]  /*00b0*/  IADD3 R0, PT, PT, R24, -0x1, RZ ;  /* 0xffffffff18007810 */ /* 0x000fc80007ffe0ff */
[----:B------:R-:W-:Y:S02]  /*00c0*/  ISETP.GE.U32.AND P0, PT, R0, 0x3, PT ;  /* 0x000000030000780c */ /* 0x000fe40003f06070 */
[C---:B------:R-:W-:Y:S02]  /*00d0*/  LOP3.LUT R0, R14.reuse, 0x7ffffff8, RZ, 0xc0, !PT ;  /* 0x7ffffff80e007812 */ /* 0x040fe400078ec0ff */
[----:B------:R-:W-:Y:S02]  /*00e0*/  LOP3.LUT R14, R14, 0x3, RZ, 0xc0, !PT ;  /* 0x000000030e0e7812 */ /* 0x000fe400078ec0ff */
[----:B------:R-:W-:-:S07]  /*00f0*/  IADD3 R16, PT, PT, -R0, RZ, RZ ;  /* 0x000000ff00107210 */ /* 0x000fce0007ffe1ff */
.L_x_10:
[----:B0-----:R-:W0:Y:S01]  /*0100*/  LDC R18, c[0x0][0x39c] ;  /* 0x0000e700ff127b82 */ /* 0x001e220000000800 */
[----:B------:R-:W-:Y:S02]  /*0110*/  MOV R12, RZ ;  /* 0x000000ff000c7202 */ /* 0x000fe40000000f00 */
[----:B------:R-:W-:Y:S02]  /*0120*/  MOV R10, RZ ;  /* 0x000000ff000a7202 */ /* 0x000fe40000000f00 */
[----:B0-----:R-:W-:Y:S01]  /*0130*/  ISETP.GE.U32.AND P1, PT, R18, 0x8, PT ;  /* 0x000000081200780c */ /* 0x001fe20003f26070 */
[----:B------:R-:W-:-:S12]  /*0140*/  IMAD R19, R15, R18, RZ ;  /* 0x000000120f137224 */ /* 0x000fd800078e02ff */
[----:B------:R-:W-:Y:S05]  /*0150*/  @!P1 BRA `(.L_x_6) ;  /* 0x0000000000c49947 */ /* 0x000fea0003800000 */
[----:B------:R-:W0:Y:S01]  /*0160*/  LDC.64 R2, c[0x0][0x380] ;  /* 0x0000e000ff027b82 */ /* 0x000e220000000a00 */
[----:B------:R-:W-:Y:S02]  /*0170*/  MOV R10, RZ ;  /* 0x000000ff000a7202 */ /* 0x000fe40000000f00 */
[----:B------:R-:W-:Y:S02]  /*0180*/  MOV R20, UR4 ;  /* 0x0000000400147c02 */ /* 0x000fe40008000f00 */
[----:B------:R-:W-:Y:S01]  /*0190*/  MOV R17, R16 ;  /* 0x0000001000117202 */ /* 0x000fe20000000f00 */
[----:B0-----:R-:W-:-:S03]  /*01a0*/  IMAD.WIDE.U32 R2, R19, 0x4, R2 ;  /* 0x0000000413027825 */ /* 0x001fc600078e0002 */
[----:B------:R-:W-:-:S04]  /*01b0*/  IADD3 R4, P1, PT, R2, 0x10, RZ ;  /* 0x0000001002047810 */ /* 0x000fc80007f3e0ff */
[----:B------:R-:W-:-:S09]  /*01c0*/  IADD3.X R3, PT, PT, RZ, R3, RZ, P1, !PT ;  /* 0x00000003ff037210 */ /* 0x000fd20000ffe4ff */
.L_x_7:
[----:B------:R-:W0:Y:S01]  /*01d0*/  LDC.64 R12, c[0x0][0x388] ;  /* 0x0000e200ff0c7b82 */ /* 0x000e220000000a00 */
[----:B------:R-:W-:-:S05]  /*01e0*/  MOV R2, R4 ;  /* 0x0000000400027202 */ /* 0x000fca0000000f00 */
[----:B------:R-:W2:Y:S02]  /*01f0*/  LDG.E R11, desc[UR6][R2.64+-0x10] ;  /* 0xfffff006020b7981 */ /* 0x000ea4000c1e1900 */
[----:B------:R-:W1:Y:S02]  /*0200*/  LDC R21, c[0x0][0x3a0] ;  /* 0x0000e800ff157b82 */ /* 0x000e640000000800 */
[----:B------:R-:W3:Y:S04]  /*0210*/  LDG.E R23, desc[UR6][R2.64+-0xc] ;  /* 0xfffff40602177981 */ /* 0x000ee8000c1e1900 */
[----:B------:R-:W4:Y:S04]  /*0220*/  LDG.E R26, desc[UR6][R2.64+-0x8] ;  /* 0xfffff806021a7981 */ /* 0x000f28000c1e1900 */
[----:B------:R-:W5:Y:S04]  /*0230*/  LDG.E R27, desc[UR6][R2.64+-0x4] ;  /* 0xfffffc06021b7981 */ /* 0x000f68000c1e1900 */
[----:B------:R-:W5:Y:S01]  /*0240*/  LDG.E R29, desc[UR6][R2.64] ;  /* 0x00000006021d7981 */ /* 0x000f62000c1e1900 */
[----:B0-----:R-:W-:-:S05]  /*0250*/  IMAD.WIDE R12, R20, 0x4, R12 ;  /* 0x00000004140c7825 */ /* 0x001fca00078e020c */
[----:B------:R1:W2:Y:S02]  /*0260*/  LDG.E R28, desc[UR6][R12.64] ;  /* 0x000000060c1c7981 */ /* 0x0002a4000c1e1900 */
[----:B-1----:R-:W-:-:S05]  /*0270*/  IMAD.WIDE R12, R21, 0x4, R12 ;  /* 0x00000004150c7825 */ /* 0x002fca00078e020c */
[----:B------:R0:W3:Y:S01]  /*0280*/  LDG.E R22, desc[UR6][R12.64] ;  /* 0x000000060c167981 */ /* 0x0000e2000c1e1900 */
[----:B------:R-:W-:-:S05]  /*0290*/  IMAD.WIDE R8, R21, 0x4, R12 ;  /* 0x0000000415087825 */ /* 0x000fca00078e020c */
[----:B------:R-:W4:Y:S01]  /*02a0*/  LDG.E R25, desc[UR6][R8.64] ;  /* 0x0000000608197981 */ /* 0x000f22000c1e1900 */
[----:B------:R-:W-:-:S04]  /*02b0*/  IMAD.WIDE R4, R21, 0x4, R8 ;  /* 0x0000000415047825 */ /* 0x000fc800078e0208 */
[----:B------:R-:W-:Y:S02]  /*02c0*/  IMAD.WIDE R6, R21, 0x4, R4 ;  /* 0x0000000415067825 */ /* 0x000fe400078e0204 */
[----:B------:R-:W5:Y:S04]  /*02d0*/  LDG.E R4, desc[UR6][R4.64] ;  /* 0x0000000604047981 */ /* 0x000f68000c1e1900 */
[----:B------:R-:W5:Y:S01]  /*02e0*/  LDG.E R5, desc[UR6][R2.64+0xc] ;  /* 0x00000c0602057981 */ /* 0x000f62000c1e1900 */
[----:B--2---:R-:W-:Y:S02]  /*02f0*/  IMAD R28, R11, R28, R10 ;  /* 0x0000001c0b1c7224 */ /* 0x004fe400078e020a */
[C---:B------:R-:W-:Y:S02]  /*0300*/  IMAD.WIDE R10, R21.reuse, 0x4, R6 ;  /* 0x00000004150a7825 */ /* 0x040fe400078e0206 */
[----:B------:R3:W2:Y:S02]  /*0310*/  LDG.E R6, desc[UR6][R6.64] ;  /* 0x0000000606067981 */ /* 0x0006a4000c1e1900 */
[----:B0-----:R-:W-:-:S02]  /*0320*/  IMAD.WIDE R12, R21, 0x4, R10 ;  /* 0x00000004150c7825 */ /* 0x001fc400078e020a */
[----:B------:R-:W2:Y:S02]  /*0330*/  LDG.E R10, desc[UR6][R10.64] ;  /* 0x000000060a0a7981 */ /* 0x000ea4000c1e1900 */
[----:B---3--:R-:W-:Y:S02]  /*0340*/  IMAD R7, R23, R22, R28 ;  /* 0x0000001617077224 */ /* 0x008fe400078e021c */
[----:B------:R-:W3:Y:S01]  /*0350*/  LDG.E R23, desc[UR6][R2.64+0x4] ;  /* 0x0000040602177981 */ /* 0x000ee2000c1e1900 */
[----:B------:R-:W-:-:S03]  /*0360*/  IMAD.WIDE R8, R21, 0x4, R12 ;  /* 0x0000000415087825 */ /* 0x000fc600078e020c */
[----:B------:R-:W3:Y:S04]  /*0370*/  LDG.E R22, desc[UR6][R12.64] ;  /* 0x000000060c167981 */ /* 0x000ee8000c1e1900 */
[----:B------:R-:W3:Y:S04]  /*0380*/  LDG.E R28, desc[UR6][R2.64+0x8] ;  /* 0x00000806021c7981 */ /* 0x000ee8000c1e1900 */
[----:B------:R-:W3:Y:S01]  /*0390*/  LDG.E R8, desc[UR6][R8.64] ;  /* 0x0000000608087981 */ /* 0x000ee2000c1e1900 */
[----:B----4-:R-:W-:Y:S01]  /*03a0*/  IMAD R7, R26, R25, R7 ;  /* 0x000000191a077224 */ /* 0x010fe200078e0207 */
[----:B------:R-:W-:-:S03]  /*03b0*/  IADD3 R17, PT, PT, R17, 0x8, RZ ;  /* 0x0000000811117810 */ /* 0x000fc60007ffe0ff */
[----:B-----5:R-:W-:Y:S01]  /*03c0*/  IMAD R4, R27, R4, R7 ;  /* 0x000000041b047224 */ /* 0x020fe200078e0207 */
[----:B------:R-:W-:Y:S02]  /*03d0*/  ISETP.NE.AND P1, PT, R17, RZ, PT ;  /* 0x000000ff1100720c */ /* 0x000fe40003f25270 */
[----:B------:R-:W-:Y:S01]  /*03e0*/  LEA R20, R21, R20, 0x3 ;  /* 0x0000001415147211 */ /* 0x000fe200078e18ff */
[----:B--2---:R-:W-:-:S04]  /*03f0*/  IMAD R4, R29, R6, R4 ;  /* 0x000000061d047224 */ /* 0x004fc800078e0204 */
[----:B---3--:R-:W-:Y:S01]  /*0400*/  IMAD R23, R23, R10, R4 ;  /* 0x0000000a17177224 */ /* 0x008fe200078e0204 */
[----:B------:R-:W-:-:S03]  /*0410*/  IADD3 R4, P2, PT, R2, 0x20, RZ ;  /* 0x0000002002047810 */ /* 0x000fc60007f5e0ff */
[----:B------:R-:W-:Y:S01]  /*0420*/  IMAD R22, R28, R22, R23 ;  /* 0x000000161c167224 */ /* 0x000fe200078e0217 */
[----:B------:R-:W-:-:S03]  /*0430*/  IADD3.X R3, PT, PT, RZ, R3, RZ, P2, !PT ;  /* 0x00000003ff037210 */ /* 0x000fc600017fe4ff */
[----:B------:R-:W-:Y:S01]  /*0440*/  IMAD R10, R5, R8, R22 ;  /* 0x00000008050a7224 */ /* 0x000fe200078e0216 */
[----:B------:R-:W-:Y:S06]  /*0450*/  @P1 BRA `(.L_x_7) ;  /* 0xfffffffc005c1947 */ /* 0x000fec000383ffff */
[----:B------:R-:W-:-:S07]  /*0460*/  MOV R12, R0 ;  /* 0x00000000000c7202 */ /* 0x000fce0000000f00 */
.L_x_6:
[----:B------:R-:W-:-:S13]  /*0470*/  ISETP.NE.AND P1, PT, R24, RZ, PT ;  /* 0x000000ff1800720c */ /* 0x000fda0003f25270 */
[----:B------:R-:W-:Y:S05]  /*0480*/  @!P1 BRA `(.L_x_8) ;  /* 0x0000000000fc9947 */ /* 0x000fea0003800000 */
[----:B------:R-:W-:Y:S01]  /*0490*/  ISETP.NE.AND P1, PT, R14, RZ, PT ;  /* 0x000000ff0e00720c */ /* 0x000fe20003f25270 */
[----:B------:R-:W-:-:S12]  /*04a0*/  @!P0 BRA `(.L_x_9) ;  /* 0x0000000000708947 */ /* 0x000fd80003800000 */
[----:B------:R-:W0:Y:S01]  /*04b0*/  LDC R11, c[0x0][0x3a0] ;  /* 0x0000e800ff0b7b82 */ /* 0x000e220000000800 */
[----:B------:R-:W-:-:S07]  /*04c0*/  IADD3 R5, PT, PT, R19, R12, RZ ;  /* 0x0000000c13057210 */ /* 0x000fce0007ffe0ff */
[----:B------:R-:W1:Y:S08]  /*04d0*/  LDC.64 R6, c[0x0][0x388] ;  /* 0x0000e200ff067b82 */ /* 0x000e700000000a00 */
[----:B------:R-:W2:Y:S08]  /*04e0*/  LDC.64 R8, c[0x0][0x380] ;  /* 0x0000e000ff087b82 */ /* 0x000eb00000000a00 */
[----:B------:R-:W3:Y:S01]  /*04f0*/  LDC.64 R2, c[0x0][0x380] ;  /* 0x0000e000ff027b82 */ /* 0x000ee20000000a00 */
[----:B0-----:R-:W-:-:S04]  /*0500*/  IMAD R13, R12, R11, UR4 ;  /* 0x000000040c0d7e24 */ /* 0x001fc8000f8e020b */
[----:B-1----:R-:W-:Y:S01]  /*0510*/  IMAD.WIDE R6, R13, 0x4, R6 ;  /* 0x000000040d067825 */ /* 0x002fe200078e0206 */
[----:B------:R-:W-:-:S04]  /*0520*/  IADD3 R13, P2, PT, R19, R12, RZ ;  /* 0x0000000c130d7210 */ /* 0x000fc80007f5e0ff */
[----:B------:R-:W-:Y:S01]  /*0530*/  IADD3.X R20, PT, PT, RZ, RZ, RZ, P2, !PT ;  /* 0x000000ffff147210 */ /* 0x000fe200017fe4ff */
[----:B--2---:R-:W-:-:S04]  /*0540*/  IMAD.WIDE.U32 R8, R5, 0x4, R8 ;  /* 0x0000000405087825 */ /* 0x004fc800078e0008 */
[----:B------:R-:W-:Y:S02]  /*0550*/  IMAD.WIDE R4, R11, 0x4, R6 ;  /* 0x000000040b047825 */ /* 0x000fe400078e0206 */
[----:B------:R-:W2:Y:S01]  /*0560*/  LDG.E R9, desc[UR6][R8.64] ;  /* 0x0000000608097981 */ /* 0x000ea2000c1e1900 */
[----:B---3--:R-:W-:-:S03]  /*0570*/  LEA R2, P2, R13, R2, 0x2 ;  /* 0x000000020d027211 */ /* 0x008fc600078410ff */
[----:B------:R-:W2:Y:S01]  /*0580*/  LDG.E R6, desc[UR6][R6.64] ;  /* 0x0000000606067981 */ /* 0x000ea2000c1e1900 */
[----:B------:R-:W-:Y:S01]  /*0590*/  LEA.HI.X R3, R13, R3, R20, 0x2, P2 ;  /* 0x000000030d037211 */ /* 0x000fe200010f1414 */
[C---:B------:R-:W-:Y:S02]  /*05a0*/  IMAD.WIDE R20, R11.reuse, 0x4, R4 ;  /* 0x000000040b147825 */ /* 0x040fe400078e0204 */
[----:B------:R-:W3:Y:S04]  /*05b0*/  LDG.E R4, desc[UR6][R4.64] ;  /* 0x0000000604047981 */ /* 0x000ee8000c1e1900 */
[----:B------:R-:W3:Y:S01]  /*05c0*/  LDG.E R26, desc[UR6][R2.64+0x4] ;  /* 0x00000406021a7981 */ /* 0x000ee2000c1e1900 */
[----:B------:R-:W-:-:S03]  /*05d0*/  IMAD.WIDE R22, R11, 0x4, R20 ;  /* 0x000000040b167825 */ /* 0x000fc600078e0214 */
        /* <DEDUP_REMOVED lines=9> */
.L_x_9:
[----:B------:R-:W-:Y:S05]  /*0670*/  @!P1 BRA `(.L_x_8) ;  /* 0x0000000000809947 */ /* 0x000fea0003800000 */
[----:B------:R-:W-:Y:S01]  /*0680*/  ISETP.NE.AND P2, PT, R14, 0x1, PT ;  /* 0x000000010e00780c */ /* 0x000fe20003f45270 */
[----:B------:R-:W0:Y:S01]  /*0690*/  LDC.64 R20, c[0x0][0x388] ;  /* 0x0000e200ff147b82 */ /* 0x000e220000000a00 */
[----:B------:R-:W-:-:S07]  /*06a0*/  LOP3.LUT P1, RZ, R18, 0x1, RZ, 0xc0, !PT ;  /* 0x0000000112ff7812 */ /* 0x000fce000782c0ff */
[----:B------:R-:W1:Y:S04]  /*06b0*/  LDC.64 R8, c[0x0][0x380] ;  /* 0x0000e000ff087b82 */ /* 0x000e680000000a00 */
[CC--:B------:R-:W-:Y:S02]  /*06c0*/  @P2 IADD3 R17, P3, PT, R19.reuse, R12.reuse, RZ ;  /* 0x0000000c13112210 */ /* 0x0c0fe40007f7e0ff */
[----:B------:R-:W-:Y:S02]  /*06d0*/  @P2 IADD3 R23, PT, PT, R19, R12, RZ ;  /* 0x0000000c13172210 */ /* 0x000fe40007ffe0ff */
[----:B------:R-:W2:Y:S01]  /*06e0*/  @P2 LDC R13, c[0x0][0x3a0] ;  /* 0x0000e800ff0d2b82 */ /* 0x000ea20000000800 */
[----:B------:R-:W-:-:S07]  /*06f0*/  @P2 IADD3.X R18, PT, PT, RZ, RZ, RZ, P3, !PT ;  /* 0x000000ffff122210 */ /* 0x000fce0001ffe4ff */
[----:B------:R-:W3:Y:S08]  /*0700*/  @P2 LDC.64 R2, c[0x0][0x380] ;  /* 0x0000e000ff022b82 */ /* 0x000ef00000000a00 */
[----:B------:R-:W4:Y:S01]  /*0710*/  @P1 LDC R11, c[0x0][0x3a0] ;  /* 0x0000e800ff0b1b82 */ /* 0x000f220000000800 */
[----:B-1----:R-:W-:-:S06]  /*0720*/  @P2 IMAD.WIDE.U32 R8, R23, 0x4, R8 ;  /* 0x0000000417082825 */ /* 0x002fcc00078e0008 */
[----:B------:R-:W5:Y:S01]  /*0730*/  @P2 LDG.E R9, desc[UR6][R8.64] ;  /* 0x0000000608092981 */ /* 0x000f62000c1e1900 */
[----:B------:R-:W1:Y:S01]  /*0740*/  LDC.64 R4, c[0x0][0x380] ;  /* 0x0000e000ff047b82 */ /* 0x000e620000000a00 */
[C---:B--2---:R-:W-:Y:S01]  /*0750*/  @P2 IMAD R25, R12.reuse, R13, UR4 ;  /* 0x000000040c192e24 */ /* 0x044fe2000f8e020d */
[----:B------:R-:W-:-:S03]  /*0760*/  @P2 IADD3 R12, PT, PT, R12, 0x2, RZ ;  /* 0x000000020c0c2810 */ /* 0x000fc60007ffe0ff */
[----:B0-----:R-:W-:-:S03]  /*0770*/  @P2 IMAD.WIDE R20, R25, 0x4, R20 ;  /* 0x0000000419142825 */ /* 0x001fc600078e0214 */
[----:B------:R-:W0:Y:S01]  /*0780*/  LDC.64 R6, c[0x0][0x388] ;  /* 0x0000e200ff067b82 */ /* 0x000e220000000a00 */
[----:B---3--:R-:W-:Y:S02]  /*0790*/  @P2 LEA R2, P3, R17, R2, 0x2 ;  /* 0x0000000211022211 */ /* 0x008fe400078610ff */
[----:B------:R-:W-:Y:S02]  /*07a0*/  @P1 IADD3 R23, PT, PT, R19, R12, RZ ;  /* 0x0000000c13171210 */ /* 0x000fe40007ffe0ff */
[----:B------:R-:W-:Y:S01]  /*07b0*/  @P2 LEA.HI.X R3, R17, R3, R18, 0x2, P3 ;  /* 0x0000000311032211 */ /* 0x000fe200018f1412 */
[----:B------:R-:W-:Y:S01]  /*07c0*/  @P2 IMAD.WIDE R18, R13, 0x4, R20 ;  /* 0x000000040d122825 */ /* 0x000fe200078e0214 */
[----:B------:R-:W5:Y:S03]  /*07d0*/  @P2 LDG.E R17, desc[UR6][R20.64] ;  /* 0x0000000614112981 */ /* 0x000f66000c1e1900 */
[----:B----4-:R-:W-:Y:S01]  /*07e0*/  @P1 IMAD R11, R12, R11, UR4 ;  /* 0x000000040c0b1e24 */ /* 0x010fe2000f8e020b */
[----:B------:R-:W2:Y:S04]  /*07f0*/  @P2 LDG.E R2, desc[UR6][R2.64+0x4] ;  /* 0x0000040602022981 */ /* 0x000ea8000c1e1900 */
[----:B------:R-:W2:Y:S01]  /*0800*/  @P2 LDG.E R18, desc[UR6][R18.64] ;  /* 0x0000000612122981 */ /* 0x000ea2000c1e1900 */
[----:B-1----:R-:W-:-:S06]  /*0810*/  @P1 IMAD.WIDE.U32 R4, R23, 0x4, R4 ;  /* 0x0000000417041825 */ /* 0x002fcc00078e0004 */
[----:B------:R-:W3:Y:S01]  /*0820*/  @P1 LDG.E R5, desc[UR6][R4.64] ;  /* 0x0000000604051981 */ /* 0x000ee2000c1e1900 */
[----:B0-----:R-:W-:-:S06]  /*0830*/  @P1 IMAD.WIDE R6, R11, 0x4, R6 ;  /* 0x000000040b061825 */ /* 0x001fcc00078e0206 */
[----:B------:R-:W3:Y:S01]  /*0840*/  @P1 LDG.E R6, desc[UR6][R6.64] ;  /* 0x0000000606061981 */ /* 0x000ee2000c1e1900 */
[----:B-----5:R-:W-:-:S04]  /*0850*/  @P2 IMAD R9, R9, R17, R10 ;  /* 0x0000001109092224 */ /* 0x020fc800078e020a */
[----:B--2---:R-:W-:-:S04]  /*0860*/  @P2 IMAD R10, R2, R18, R9 ;  /* 0x00000012020a2224 */ /* 0x004fc800078e0209 */
[----:B---3--:R-:W-:-:S07]  /*0870*/  @P1 IMAD R10, R5, R6, R10 ;  /* 0x00000006050a1224 */ /* 0x008fce00078e020a */
.L_x_8:
[----:B------:R-:W0:Y:S01]  /*0880*/  LDC R4, c[0x0][0x3a0] ;  /* 0x0000e800ff047b82 */ /* 0x000e220000000800 */
[----:B------:R-:W1:Y:S07]  /*0890*/  LDCU UR5, c[0x0][0x398] ;  /* 0x00007300ff0577ac */ /* 0x000e6e0008000800 */
[----:B------:R-:W2:Y:S01]  /*08a0*/  LDC.64 R2, c[0x0][0x390] ;  /* 0x0000e400ff027b82 */ /* 0x000ea20000000a00 */
[C---:B0-----:R-:W-:Y:S01]  /*08b0*/  IMAD R5, R15.reuse, R4, UR4 ;  /* 0x000000040f057e24 */ /* 0x041fe2000f8e0204 */
[----:B------:R-:W-:-:S04]  /*08c0*/  IADD3 R15, PT, PT, R15, 0x1, RZ ;  /* 0x000000010f0f7810 */ /* 0x000fc80007ffe0ff */
[----:B-1----:R-:W-:Y:S01]  /*08d0*/  ISETP.NE.AND P1, PT, R15, UR5, PT ;  /* 0x000000050f007c0c */ /* 0x002fe2000bf25270 */
[----:B--2---:R-:W-:-:S05]  /*08e0*/  IMAD.WIDE R2, R5, 0x4, R2 ;  /* 0x0000000405027825 */ /* 0x004fca00078e0202 */
[----:B------:R0:W-:Y:S07]  /*08f0*/  STG.E desc[UR6][R2.64], R10 ;  /* 0x0000000a02007986 */ /* 0x0001ee000c101906 */
[----:B------:R-:W-:Y:S05]  /*0900*/  @!P1 EXIT ;  /* 0x000000000000994d */ /* 0x000fea0003800000 */
[----:B------:R-:W-:Y:S05]  /*0910*/  BRA `(.L_x_10) ;  /* 0xfffffff400f87947 */ /* 0x000fea000383ffff */
.L_x_5:
[C---:B------:R-:W-:Y:S01]  /*0920*/  ISETP.GE.U32.AND P0, PT, R0.reuse, 0x8, PT ;  /* 0x000000080000780c */ /* 0x040fe20003f06070 */
[----:B------:R-:W-:Y:S01]  /*0930*/  HFMA2 R2, -RZ, RZ, 0, 0 ;  /* 0x00000000ff027431 */ /* 0x000fe200000001ff */
[----:B------:R-:W-:-:S04]  /*0940*/  LOP3.LUT R22, R0, 0x7, RZ, 0xc0, !PT ;  /* 0x0000000700167812 */ /* 0x000fc800078ec0ff */
[----:B------:R-:W-:-:S07]  /*0950*/  ISETP.NE.AND P1, PT, R22, RZ, PT ;  /* 0x000000ff1600720c */ /* 0x000fce0003f25270 */
[----:B------:R-:W-:Y:S06]  /*0960*/  @!P0 BRA `(.L_x_11) ;  /* 0x0000000000608947 */ /* 0x000fec0003800000 */
[----:B------:R-:W0:Y:S01]  /*0970*/  LDC R23, c[0x0][0x3a0] ;  /* 0x0000e800ff177b82 */ /* 0x000e220000000800 */
[----:B------:R-:W-:Y:S02]  /*0980*/  LOP3.LUT R2, R0, 0x7ffffff8, RZ, 0xc0, !PT ;  /* 0x7ffffff800027812 */ /* 0x000fe400078ec0ff */
[----:B------:R-:W-:-:S05]  /*0990*/  MOV R3, RZ ;  /* 0x000000ff00037202 */ /* 0x000fca0000000f00 */
[----:B------:R-:W1:Y:S02]  /*09a0*/  LDC.64 R4, c[0x0][0x390] ;  /* 0x0000e400ff047b82 */ /* 0x000e640000000a00 */
.L_x_12:
[C---:B0-2---:R-:W-:Y:S01]  /*09b0*/  IMAD R7, R3.reuse, R23, UR4 ;  /* 0x0000000403077e24 */ /* 0x045fe2000f8e0217 */
[----:B------:R-:W-:-:S03]  /*09c0*/  IADD3 R3, PT, PT, R3, 0x8, RZ ;  /* 0x0000000803037810 */ /* 0x000fc60007ffe0ff */
[----:B-1----:R-:W-:Y:S01]  /*09d0*/  IMAD.WIDE R6, R7, 0x4, R4 ;  /* 0x0000000407067825 */ /* 0x002fe200078e0204 */
[----:B------:R-:W-:-:S04]  /*09e0*/  ISETP.NE.AND P0, PT, R3, R2, PT ;  /* 0x000000020300720c */ /* 0x000fc80003f05270 */
[----:B------:R2:W-:Y:S01]  /*09f0*/  STG.E desc[UR6][R6.64], RZ ;  /* 0x000000ff06007986 */ /* 0x0005e2000c101906 */
[----:B------:R-:W-:-:S05]  /*0a00*/  IMAD.WIDE R8, R23, 0x4, R6 ;  /* 0x0000000417087825 */ /* 0x000fca00078e0206 */
        /* <DEDUP_REMOVED lines=13> */
[----:B------:R-:W-:Y:S05]  /*0ae0*/  @P0 BRA `(.L_x_12) ;  /* 0xfffffffc00b00947 */ /* 0x000fea000383ffff */
.L_x_11:
[----:B------:R-:W-:Y:S05]  /*0af0*/  @!P1 EXIT ;  /* 0x000000000000994d */ /* 0x000fea0003800000 */
[----:B------:R-:W-:Y:S02]  /*0b00*/  ISETP.GE.U32.AND P0, PT, R22, 0x4, PT ;  /* 0x000000041600780c */ /* 0x000fe40003f06070 */
[----:B--2---:R-:W-:-:S04]  /*0b10*/  LOP3.LUT R12, R0, 0x3, RZ, 0xc0, !PT ;  /* 0x00000003000c7812 */ /* 0x004fc800078ec0ff */
[----:B------:R-:W-:-:S07]  /*0b20*/  ISETP.NE.AND P1, PT, R12, RZ, PT ;  /* 0x000000ff0c00720c */ /* 0x000fce0003f25270 */
[----:B------:R-:W-:Y:S06]  /*0b30*/  @!P0 BRA `(.L_x_13) ;  /* 0x0000000000308947 */ /* 0x000fec0003800000 */
[----:B------:R-:W0:Y:S08]  /*0b40*/  LDC R11, c[0x0][0x3a0] ;  /* 0x0000e800ff0b7b82 */ /* 0x000e300000000800 */
[----:B------:R-:W1:Y:S01]  /*0b50*/  LDC.64 R4, c[0x0][0x390] ;  /* 0x0000e400ff047b82 */ /* 0x000e620000000a00 */
[C---:B0-----:R-:W-:Y:S01]  /*0b60*/  IMAD R3, R2.reuse, R11, UR4 ;  /* 0x0000000402037e24 */ /* 0x041fe2000f8e020b */
[----:B------:R-:W-:-:S03]  /*0b70*/  IADD3 R2, PT, PT, R2, 0x4, RZ ;  /* 0x0000000402027810 */ /* 0x000fc60007ffe0ff */
[----:B-1----:R-:W-:-:S05]  /*0b80*/  IMAD.WIDE R4, R3, 0x4, R4 ;  /* 0x0000000403047825 */ /* 0x002fca00078e0204 */
[----:B------:R0:W-:Y:S01]  /*0b90*/  STG.E desc[UR6][R4.64], RZ ;  /* 0x000000ff04007986 */ /* 0x0001e2000c101906 */
[----:B------:R-:W-:-:S05]  /*0ba0*/  IMAD.WIDE R6, R11, 0x4, R4 ;  /* 0x000000040b067825 */ /* 0x000fca00078e0204 */
[----:B------:R0:W-:Y:S01]  /*0bb0*/  STG.E desc[UR6][R6.64], RZ ;  /* 0x000000ff06007986 */ /* 0x0001e2000c101906 */
[----:B------:R-:W-:-:S05]  /*0bc0*/  IMAD.WIDE R8, R11, 0x4, R6 ;  /* 0x000000040b087825 */ /* 0x000fca00078e0206 */
[----:B------:R0:W-:Y:S01]  /*0bd0*/  STG.E desc[UR6][R8.64], RZ ;  /* 0x000000ff08007986 */ /* 0x0001e2000c101906 */
[----:B------:R-:W-:-:S05]  /*0be0*/  IMAD.WIDE R10, R11, 0x4, R8 ;  /* 0x000000040b0a7825 */ /* 0x000fca00078e0208 */
[----:B------:R0:W-:Y:S02]  /*0bf0*/  STG.E desc[UR6][R10.64], RZ ;  /* 0x000000ff0a007986 */ /* 0x0001e4000c101906 */
.L_x_13:
[----:B------:R-:W-:Y:S05]  /*0c00*/  @!P1 EXIT ;  /* 0x000000000000994d */ /* 0x000fea0003800000 */
[----:B------:R-:W-:Y:S02]  /*0c10*/  ISETP.NE.AND P0, PT, R12, 0x1, PT ;  /* 0x000000010c00780c */ /* 0x000fe40003f05270 */
[----:B------:R-:W-:-:S04]  /*0c20*/  LOP3.LUT R0, R0, 0x1, RZ, 0xc0, !PT ;  /* 0x0000000100007812 */ /* 0x000fc800078ec0ff */
[----:B------:R-:W-:-:S07]  /*0c30*/  ISETP.NE.U32.AND P1, PT, R0, 0x1, PT ;  /* 0x000000010000780c */ /* 0x000fce0003f25070 */
[----:B------:R-:W-:Y:S06]  /*0c40*/  @!P0 BRA `(.L_x_14) ;  /* 0x0000000000208947 */ /* 0x000fec0003800000 */
[----:B0-----:R-:W0:Y:S08]  /*0c50*/  LDC R7, c[0x0][0x3a0] ;  /* 0x0000e800ff077b82 */ /* 0x001e300000000800 */
[----:B------:R-:W1:Y:S01]  /*0c60*/  LDC.64 R4, c[0x0][0x390] ;  /* 0x0000e400ff047b82 */ /* 0x000e620000000a00 */
[C---:B0-----:R-:W-:Y:S01]  /*0c70*/  IMAD R3, R2.reuse, R7, UR4 ;  /* 0x0000000402037e24 */ /* 0x041fe2000f8e0207 */
[----:B------:R-:W-:-:S03]  /*0c80*/  IADD3 R2, PT, PT, R2, 0x2, RZ ;  /* 0x0000000202027810 */ /* 0x000fc60007ffe0ff */
[----:B-1----:R-:W-:-:S05]  /*0c90*/  IMAD.WIDE R4, R3, 0x4, R4 ;  /* 0x0000000403047825 */ /* 0x002fca00078e0204 */
[----:B------:R1:W-:Y:S01]  /*0ca0*/  STG.E desc[UR6][R4.64], RZ ;  /* 0x000000ff04007986 */ /* 0x0003e2000c101906 */
[----:B------:R-:W-:-:S05]  /*0cb0*/  IMAD.WIDE R6, R7, 0x4, R4 ;  /* 0x0000000407067825 */ /* 0x000fca00078e0204 */
[----:B------:R1:W-:Y:S02]  /*0cc0*/  STG.E desc[UR6][R6.64], RZ ;  /* 0x000000ff06007986 */ /* 0x0003e4000c101906 */
.L_x_14:
[----:B------:R-:W-:Y:S05]  /*0cd0*/  @P1 EXIT ;  /* 0x000000000000194d */ /* 0x000fea0003800000 */
[----:B------:R-:W2:Y:S08]  /*0ce0*/  LDC R3, c[0x0][0x3a0] ;  /* 0x0000e800ff037b82 */ /* 0x000eb00000000800 */
[----:B01----:R-:W0:Y:S01]  /*0cf0*/  LDC.64 R4, c[0x0][0x390] ;  /* 0x0000e400ff047b82 */ /* 0x003e220000000a00 */
[----:B--2---:R-:W-:-:S04]  /*0d00*/  IMAD R3, R2, R3, UR4 ;  /* 0x0000000402037e24 */ /* 0x004fc8000f8e0203 */
[----:B0-----:R-:W-:-:S05]  /*0d10*/  IMAD.WIDE R2, R3, 0x4, R4 ;  /* 0x0000000403027825 */ /* 0x001fca00078e0204 */
[----:B------:R-:W-:Y:S01]  /*0d20*/  STG.E desc[UR6][R2.64], RZ ;  /* 0x000000ff02007986 */ /* 0x000fe2000c101906 */
[----:B------:R-:W-:Y:S05]  /*0d30*/  EXIT ;  /* 0x000000000000794d */ /* 0x000fea0003800000 */
.L_x_15:
        /* <DEDUP_REMOVED lines=12> */
.L_x_29:


//--------------------- .text._Z21multiply_matrices_rowPiS_S_iii --------------------------
	.section	.text._Z21multiply_matrices_rowPiS_S_iii,"ax",@progbits
	.align	128
        .global         _Z21multiply_matrices_rowPiS_S_iii
        .type           _Z21multiply_matrices_rowPiS_S_iii,@function
        .size           _Z21multiply_matrices_rowPiS_S_iii,(.L_x_30 - _Z21multiply_matrices_rowPiS_S_iii)
        .other          _Z21multiply_matrices_rowPiS_S_iii,@"STO_CUDA_ENTRY STV_DEFAULT"
_Z21multiply_matrices_rowPiS_S_iii:
.text._Z21multiply_matrices_rowPiS_S_iii:
[----:B------:R-:W-:Y:S08]  /*0000*/  LDC R1, c[0x0][0x37c] ;  /* 0x0000df00ff017b82 */ /* 0x000ff00000000800 */
[----:B------:R-:W0:Y:S02]  /*0010*/  LDC R9, c[0x0][0x3a0] ;  /* 0x0000e800ff097b82 */ /* 0x000e240000000800 */
[----:B0-----:R-:W-:-:S13]  /*0020*/  ISETP.GE.AND P0, PT, R9, 0x1, PT ;  /* 0x000000010900780c */ /* 0x001fda0003f06270 */
[----:B------:R-:W-:Y:S05]  /*0030*/  @!P0 EXIT ;  /* 0x000000000000894d */ /* 0x000fea0003800000 */
[----:B------:R-:W0:Y:S01]  /*0040*/  LDCU UR5, c[0x0][0x39c] ;  /* 0x00007380ff0577ac */ /* 0x000e220008000800 */
[----:B------:R-:W1:Y:S01]  /*0050*/  S2UR UR4, SR_CTAID.X ;  /* 0x00000000000479c3 */ /* 0x000e620000002500 */
[----:B------:R-:W2:Y:S01]  /*0060*/  LDCU.64 UR12, c[0x0][0x358] ;  /* 0x00006b00ff0c77ac */ /* 0x000ea20008000a00 */
[----:B0-----:R-:W-:Y:S01]  /*0070*/  UISETP.GE.AND UP0, UPT, UR5, 0x1, UPT ;  /* 0x000000010500788c */ /* 0x001fe2000bf06270 */
[----:B-1----:R-:W-:-:S08]  /*0080*/  IMAD R0, R9, UR4, RZ ;  /* 0x0000000409007c24 */ /* 0x002fd0000f8e02ff */
[----:B--2---:R-:W-:Y:S05]  /*0090*/  BRA.U !UP0, `(.L_x_16) ;  /* 0x0000000908807547 */ /* 0x004fea000b800000 */
[----:B------:R-:W0:Y:S01]  /*00a0*/  LDCU.64 UR8, c[0x0][0x380] ;  /* 0x00007000ff0877ac */ /* 0x000e220008000a00 */
[----:B------:R-:W-:Y:S01]  /*00b0*/  HFMA2 R3, -RZ, RZ, 0, 0 ;  /* 0x00000000ff037431 */ /* 0x000fe200000001ff */
[----:B------:R-:W-:Y:S01]  /*00c0*/  SHF.L.U32 R2, R9, 0x3, RZ ;  /* 0x0000000309027819 */ /* 0x000fe200000006ff */
[----:B------:R-:W-:Y:S02]  /*00d0*/  UIMAD UR4, UR4, UR5, URZ ;  /* 0x00000005040472a4 */ /* 0x000fe4000f8e02ff */
[----:B------:R-:W-:Y:S02]  /*00e0*/  ULOP3.LUT UR11, UR5, 0x7ffffff8, URZ, 0xc0, !UPT ;  /* 0x7ffffff8050b7892 */ /* 0x000fe4000f8ec0ff */
[----:B------:R-:W-:Y:S02]  /*00f0*/  ULOP3.LUT UR10, UR5, 0x7, URZ, 0xc0, !UPT ;  /* 0x00000007050a7892 */ /* 0x000fe4000f8ec0ff */
[----:B------:R-:W-:Y:S02]  /*0100*/  ULOP3.LUT UR5, UR5, 0x3, URZ, 0xc0, !UPT ;  /* 0x0000000305057892 */ /* 0x000fe4000f8ec0ff */
[----:B0-----:R-:W-:-:S04]  /*0110*/  ULEA UR7, UP0, UR4, UR8, 0x2 ;  /* 0x0000000804077291 */ /* 0x001fc8000f8010ff */
[----:B------:R-:W-:Y:S02]  /*0120*/  ULEA.HI.X UR8, UR4, UR9, URZ, 0x2, UP0 ;  /* 0x0000000904087291 */ /* 0x000fe400080f14ff */
[----:B------:R-:W-:Y:S02]  /*0130*/  UIADD3 UR7, UP0, UPT, UR7, 0x10, URZ ;  /* 0x0000001007077890 */ /* 0x000fe4000ff1e0ff */
[----:B------:R-:W-:Y:S02]  /*0140*/  UIADD3 UR9, UPT, UPT, -UR11, URZ, URZ ;  /* 0x000000ff0b097290 */ /* 0x000fe4000fffe1ff */
[----:B------:R-:W-:-:S12]  /*0150*/  UIADD3.X UR8, UPT, UPT, URZ, UR8, URZ, UP0, !UPT ;  /* 0x00000008ff087290 */ /* 0x000fd800087fe4ff */
.L_x_22:
[----:B0-----:R-:W0:Y:S01]  /*0160*/  LDCU UR14, c[0x0][0x39c] ;  /* 0x00007380ff0e77ac */ /* 0x001e220008000800 */
[----:B------:R-:W-:Y:S01]  /*0170*/  IMAD.MOV.U32 R4, RZ, RZ, RZ ;  /* 0x000000ffff047224 */ /* 0x000fe200078e00ff */
[----:B------:R-:W-:Y:S01]  /*0180*/  MOV R14, RZ ;  /* 0x000000ff000e7202 */ /* 0x000fe20000000f00 */
[----:B0-----:R-:W-:-:S09]  /*0190*/  UISETP.GE.U32.AND UP0, UPT, UR14, 0x8, UPT ;  /* 0x000000080e00788c */ /* 0x001fd2000bf06070 */
[----:B------:R-:W-:Y:S05]  /*01a0*/  BRA.U !UP0, `(.L_x_17) ;  /* 0x0000000108f47547 */ /* 0x000fea000b800000 */
[----:B------:R-:W0:Y:S01]  /*01b0*/  LDC R4, c[0x0][0x3a0] ;  /* 0x0000e800ff047b82 */ /* 0x000e220000000800 */
[----:B------:R-:W-:Y:S01]  /*01c0*/  MOV R14, RZ ;  /* 0x000000ff000e7202 */ /* 0x000fe20000000f00 */
[----:B------:R-:W-:Y:S01]  /*01d0*/  IMAD.U32 R6, RZ, RZ, UR7 ;  /* 0x00000007ff067e24 */ /* 0x000fe2000f8e00ff */
[----:B------:R-:W-:Y:S01]  /*01e0*/  MOV R27, UR8 ;  /* 0x00000008001b7c02 */ /* 0x000fe20008000f00 */
[----:B------:R-:W-:-:S04]  /*01f0*/  UMOV UR6, UR9 ;  /* 0x0000000900067c82 */ /* 0x000fc80008000000 */
[----:B------:R-:W1:Y:S01]  /*0200*/  LDC.64 R16, c[0x0][0x388] ;  /* 0x0000e200ff107b82 */ /* 0x000e620000000a00 */
[----:B0-----:R-:W-:Y:S01]  /*0210*/  IADD3 R5, PT, PT, R3, R4, RZ ;  /* 0x0000000403057210 */ /* 0x001fe20007ffe0ff */
[C-C-:B------:R-:W-:Y:S01]  /*0220*/  IMAD R7, R4.reuse, 0x2, R3.reuse ;  /* 0x0000000204077824 */ /* 0x140fe200078e0203 */
[C---:B------:R-:W-:Y:S01]  /*0230*/  LEA R11, R4.reuse, R3, 0x2 ;  /* 0x00000003040b7211 */ /* 0x040fe200078e10ff */
[C-C-:B------:R-:W-:Y:S02]  /*0240*/  IMAD R9, R4.reuse, 0x3, R3.reuse ;  /* 0x0000000304097824 */ /* 0x140fe400078e0203 */
[C-C-:B------:R-:W-:Y:S02]  /*0250*/  IMAD R13, R4.reuse, 0x5, R3.reuse ;  /* 0x00000005040d7824 */ /* 0x140fe400078e0203 */
[C-C-:B------:R-:W-:Y:S02]  /*0260*/  IMAD R15, R4.reuse, 0x6, R3.reuse ;  /* 0x00000006040f7824 */ /* 0x140fe400078e0203 */
[----:B------:R-:W-:-:S02]  /*0270*/  IMAD R4, R4, 0x7, R3 ;  /* 0x0000000704047824 */ /* 0x000fc400078e0203 */
[----:B-1----:R-:W-:-:S07]  /*0280*/  IMAD.WIDE.U32 R20, R3, 0x4, R16 ;  /* 0x0000000403147825 */ /* 0x002fce00078e0010 */
.L_x_18:
[----:B------:R-:W-:Y:S01]  /*0290*/  MOV R18, R6 ;  /* 0x0000000600127202 */ /* 0x000fe20000000f00 */
[----:B------:R-:W-:Y:S01]  /*02a0*/  IMAD.MOV.U32 R19, RZ, RZ, R27 ;  /* 0x000000ffff137224 */ /* 0x000fe200078e001b */
[----:B------:R-:W2:Y:S01]  /*02b0*/  LDG.E R29, desc[UR12][R20.64] ;  /* 0x0000000c141d7981 */ /* 0x000ea2000c1e1900 */
[----:B------:R-:W-:-:S03]  /*02c0*/  IMAD.WIDE.U32 R24, R5, 0x4, R16 ;  /* 0x0000000405187825 */ /* 0x000fc600078e0010 */
[----:B------:R-:W2:Y:S01]  /*02d0*/  LDG.E R12, desc[UR12][R18.64+-0x10] ;  /* 0xfffff00c120c7981 */ /* 0x000ea2000c1e1900 */
[----:B------:R-:W-:-:S03]  /*02e0*/  IMAD.WIDE.U32 R22, R7, 0x4, R16 ;  /* 0x0000000407167825 */ /* 0x000fc600078e0010 */
[----:B------:R-:W3:Y:S04]  /*02f0*/  LDG.E R24, desc[UR12][R24.64] ;  /* 0x0000000c18187981 */ /* 0x000ee8000c1e1900 */
[----:B------:R-:W3:Y:S01]  /*0300*/  LDG.E R10, desc[UR12][R18.64+-0xc] ;  /* 0xfffff40c120a7981 */ /* 0x000ee2000c1e1900 */
[----:B------:R-:W-:-:S03]  /*0310*/  IMAD.WIDE.U32 R26, R9, 0x4, R16 ;  /* 0x00000004091a7825 */ /* 0x000fc600078e0010 */
[----:B------:R0:W4:Y:S04]  /*0320*/  LDG.E R6, desc[UR12][R22.64] ;  /* 0x0000000c16067981 */ /* 0x000128000c1e1900 */
[----:B------:R-:W4:Y:S04]  /*0330*/  LDG.E R8, desc[UR12][R18.64+-0x8] ;  /* 0xfffff80c12087981 */ /* 0x000f28000c1e1900 */
[----:B------:R-:W5:Y:S04]  /*0340*/  LDG.E R26, desc[UR12][R26.64] ;  /* 0x0000000c1a1a7981 */ /* 0x000f68000c1e1900 */
[----:B------:R-:W5:Y:S01]  /*0350*/  LDG.E R25, desc[UR12][R18.64+-0x4] ;  /* 0xfffffc0c12197981 */ /* 0x000f62000c1e1900 */
[----:B0-----:R-:W-:-:S03]  /*0360*/  IMAD.WIDE.U32 R22, R13, 0x4, R16 ;  /* 0x000000040d167825 */ /* 0x001fc600078e0010 */
[----:B------:R-:W5:Y:S01]  /*0370*/  LDG.E R27, desc[UR12][R18.64+0x4] ;  /* 0x0000040c121b7981 */ /* 0x000f62000c1e1900 */
[----:B--2---:R-:W-:Y:S02]  /*0380*/  IMAD R12, R12, R29, R14 ;  /* 0x0000001d0c0c7224 */ /* 0x004fe400078e020e */
[----:B------:R-:W-:-:S04]  /*0390*/  IMAD.WIDE.U32 R28, R11, 0x4, R16 ;  /* 0x000000040b1c7825 */ /* 0x000fc800078e0010 */
[----:B---3--:R-:W-:Y:S02]  /*03a0*/  IMAD R10, R10, R24, R12 ;  /* 0x000000180a0a7224 */ /* 0x008fe400078e020c */
[----:B------:R-:W2:Y:S04]  /*03b0*/  LDG.E R28, desc[UR12][R28.64] ;  /* 0x0000000c1c1c7981 */ /* 0x000ea8000c1e1900 */
[----:B------:R-:W3:Y:S01]  /*03c0*/  LDG.E R12, desc[UR12][R18.64+0x8] ;  /* 0x0000080c120c7981 */ /* 0x000ee2000c1e1900 */
[----:B----4-:R-:W-:-:S03]  /*03d0*/  IMAD R10, R8, R6, R10 ;  /* 0x00000006080a7224 */ /* 0x010fc600078e020a */
[----:B------:R-:W2:Y:S04]  /*03e0*/  LDG.E R6, desc[UR12][R18.64] ;  /* 0x0000000c12067981 */ /* 0x000ea8000c1e1900 */
[----:B------:R0:W4:Y:S01]  /*03f0*/  LDG.E R8, desc[UR12][R22.64] ;  /* 0x0000000c16087981 */ /* 0x000122000c1e1900 */
[----:B-----5:R-:W-:Y:S02]  /*0400*/  IMAD R26, R25, R26, R10 ;  /* 0x0000001a191a7224 */ /* 0x020fe400078e020a */
[--C-:B------:R-:W-:Y:S01]  /*0410*/  IMAD.WIDE.U32 R24, R4, 0x4, R16.reuse ;  /* 0x0000000404187825 */ /* 0x100fe200078e0010 */
[----:B------:R-:W5:Y:S03]  /*0420*/  LDG.E R29, desc[UR12][R18.64+0xc] ;  /* 0x00000c0c121d7981 */ /* 0x000f66000c1e1900 */
[----:B0-----:R-:W-:-:S02]  /*0430*/  IMAD.WIDE.U32 R22, R15, 0x4, R16 ;  /* 0x000000040f167825 */ /* 0x001fc400078e0010 */
[----:B------:R-:W5:Y:S04]  /*0440*/  LDG.E R24, desc[UR12][R24.64] ;  /* 0x0000000c18187981 */ /* 0x000f68000c1e1900 */
[----:B------:R-:W3:Y:S01]  /*0450*/  LDG.E R10, desc[UR12][R22.64] ;  /* 0x0000000c160a7981 */ /* 0x000ee2000c1e1900 */
[----:B------:R-:W-:-:S04]  /*0460*/  UIADD3 UR6, UPT, UPT, UR6, 0x8, URZ ;  /* 0x0000000806067890 */ /* 0x000fc8000fffe0ff */
[----:B------:R-:W-:Y:S01]  /*0470*/  UISETP.NE.AND UP0, UPT, UR6, URZ, UPT ;  /* 0x000000ff0600728c */ /* 0x000fe2000bf05270 */
[C---:B------:R-:W-:Y:S01]  /*0480*/  IADD3 R5, PT, PT, R2.reuse, R5, RZ ;  /* 0x0000000502057210 */ /* 0x040fe20007ffe0ff */
[C---:B------:R-:W-:Y:S01]  /*0490*/  IMAD.IADD R9, R2.reuse, 0x1, R9 ;  /* 0x0000000102097824 */ /* 0x040fe200078e0209 */
[C---:B------:R-:W-:Y:S01]  /*04a0*/  IADD3 R7, PT, PT, R2.reuse, R7, RZ ;  /* 0x0000000702077210 */ /* 0x040fe20007ffe0ff */
[C---:B------:R-:W-:Y:S01]  /*04b0*/  IMAD.IADD R4, R2.reuse, 0x1, R4 ;  /* 0x0000000102047824 */ /* 0x040fe200078e0204 */
[C---:B------:R-:W-:Y:S01]  /*04c0*/  IADD3 R11, PT, PT, R2.reuse, R11, RZ ;  /* 0x0000000b020b7210 */ /* 0x040fe20007ffe0ff */
[C---:B------:R-:W-:Y:S01]  /*04d0*/  IMAD.WIDE.U32 R20, R2.reuse, 0x4, R20 ;  /* 0x0000000402147825 */ /* 0x040fe200078e0014 */
[C---:B------:R-:W-:Y:S02]  /*04e0*/  IADD3 R13, PT, PT, R2.reuse, R13, RZ ;  /* 0x0000000d020d7210 */ /* 0x040fe40007ffe0ff */
[----:B------:R-:W-:Y:S01]  /*04f0*/  IADD3 R15, PT, PT, R2, R15, RZ ;  /* 0x0000000f020f7210 */ /* 0x000fe20007ffe0ff */
[----:B--2---:R-:W-:-:S04]  /*0500*/  IMAD R6, R6, R28, R26 ;  /* 0x0000001c06067224 */ /* 0x004fc800078e021a */
[----:B----4-:R-:W-:Y:S01]  /*0510*/  IMAD R27, R27, R8, R6 ;  /* 0x000000081b1b7224 */ /* 0x010fe200078e0206 */
[----:B------:R-:W-:-:S03]  /*0520*/  IADD3 R6, P0, PT, R18, 0x20, RZ ;  /* 0x0000002012067810 */ /* 0x000fc60007f1e0ff */
[----:B---3--:R-:W-:Y:S01]  /*0530*/  IMAD R10, R12, R10, R27 ;  /* 0x0000000a0c0a7224 */ /* 0x008fe200078e021b */
[----:B------:R-:W-:-:S03]  /*0540*/  IADD3.X R27, PT, PT, RZ, R19, RZ, P0, !PT ;  /* 0x00000013ff1b7210 */ /* 0x000fc600007fe4ff */
[----:B-----5:R-:W-:Y:S01]  /*0550*/  IMAD R14, R29, R24, R10 ;  /* 0x000000181d0e7224 */ /* 0x020fe200078e020a */
[----:B------:R-:W-:Y:S06]  /*0560*/  BRA.U UP0, `(.L_x_18) ;  /* 0xfffffffd00487547 */ /* 0x000fec000b83ffff */
[----:B------:R-:W-:-:S07]  /*0570*/  MOV R4, UR11 ;  /* 0x0000000b00047c02 */ /* 0x000fce0008000f00 */
.L_x_17:
[----:B------:R-:W-:-:S09]  /*0580*/  UISETP.NE.AND UP0, UPT, UR10, URZ, UPT ;  /* 0x000000ff0a00728c */ /* 0x000fd2000bf05270 */
[----:B------:R-:W-:Y:S05]  /*0590*/  BRA.U !UP0, `(.L_x_19) ;  /* 0x00000005081c7547 */ /* 0x000fea000b800000 */
[----:B------:R-:W-:Y:S02]  /*05a0*/  UIADD3 UR6, UPT, UPT, UR10, -0x1, URZ ;  /* 0xffffffff0a067890 */ /* 0x000fe4000fffe0ff */
[----:B------:R-:W-:Y:S02]  /*05b0*/  UISETP.NE.AND UP1, UPT, UR5, URZ, UPT ;  /* 0x000000ff0500728c */ /* 0x000fe4000bf25270 */
[----:B------:R-:W-:-:S09]  /*05c0*/  UISETP.GE.U32.AND UP0, UPT, UR6, 0x3, UPT ;  /* 0x000000030600788c */ /* 0x000fd2000bf06070 */
[----:B------:R-:W-:Y:S05]  /*05d0*/  BRA.U !UP0, `(.L_x_20) ;  /* 0x00000001087c7547 */ /* 0x000fea000b800000 */
[----:B------:R-:W0:Y:S01]  /*05e0*/  LDC R20, c[0x0][0x3a0] ;  /* 0x0000e800ff147b82 */ /* 0x000e220000000800 */
[C---:B------:R-:W-:Y:S02]  /*05f0*/  IADD3 R18, P0, PT, R4.reuse, UR4, RZ ;  /* 0x0000000404127c10 */ /* 0x040fe4000ff1e0ff */
[----:B------:R-:W-:-:S03]  /*0600*/  IADD3 R5, PT, PT, R4, UR4, RZ ;  /* 0x0000000404057c10 */ /* 0x000fc6000fffe0ff */
[----:B------:R-:W-:Y:S02]  /*0610*/  IMAD.X R19, RZ, RZ, RZ, P0 ;  /* 0x000000ffff137224 */ /* 0x000fe400000e06ff */
[----:B------:R-:W1:Y:S08]  /*0620*/  LDC.64 R6, c[0x0][0x388] ;  /* 0x0000e200ff067b82 */ /* 0x000e700000000a00 */
[----:B------:R-:W2:Y:S08]  /*0630*/  LDC.64 R16, c[0x0][0x380] ;  /* 0x0000e000ff107b82 */ /* 0x000eb00000000a00 */
[----:B------:R-:W3:Y:S01]  /*0640*/  LDC.64 R8, c[0x0][0x380] ;  /* 0x0000e000ff087b82 */ /* 0x000ee20000000a00 */
[----:B0-----:R-:W-:-:S05]  /*0650*/  IMAD R13, R4, R20, R3 ;  /* 0x00000014040d7224 */ /* 0x001fca00078e0203 */
[C---:B------:R-:W-:Y:S01]  /*0660*/  IADD3 R15, PT, PT, R13.reuse, R20, RZ ;  /* 0x000000140d0f7210 */ /* 0x040fe20007ffe0ff */
[----:B-1----:R-:W-:-:S04]  /*0670*/  IMAD.WIDE.U32 R12, R13, 0x4, R6 ;  /* 0x000000040d0c7825 */ /* 0x002fc800078e0006 */
[C---:B------:R-:W-:Y:S01]  /*0680*/  IMAD.WIDE.U32 R10, R15.reuse, 0x4, R6 ;  /* 0x000000040f0a7825 */ /* 0x040fe200078e0006 */
[-C--:B------:R-:W-:Y:S01]  /*0690*/  IADD3 R15, PT, PT, R15, R20.reuse, RZ ;  /* 0x000000140f0f7210 */ /* 0x080fe20007ffe0ff */
[----:B------:R-:W4:Y:S02]  /*06a0*/  LDG.E R12, desc[UR12][R12.64] ;  /* 0x0000000c0c0c7981 */ /* 0x000f24000c1e1900 */
[----:B--2---:R-:W-:Y:S01]  /*06b0*/  IMAD.WIDE.U32 R16, R5, 0x4, R16 ;  /* 0x0000000405107825 */ /* 0x004fe200078e0010 */
[----:B------:R-:W-:Y:S01]  /*06c0*/  IADD3 R21, PT, PT, R15, R20, RZ ;  /* 0x000000140f157210 */ /* 0x000fe20007ffe0ff */
[----:B------:R-:W2:Y:S04]  /*06d0*/  LDG.E R10, desc[UR12][R10.64] ;  /* 0x0000000c0a0a7981 */ /* 0x000ea8000c1e1900 */
[----:B------:R-:W4:Y:S01]  /*06e0*/  LDG.E R5, desc[UR12][R16.64] ;  /* 0x0000000c10057981 */ /* 0x000f22000c1e1900 */
[----:B---3--:R-:W-:-:S04]  /*06f0*/  LEA R8, P0, R18, R8, 0x2 ;  /* 0x0000000812087211 */ /* 0x008fc800078010ff */
[----:B------:R-:W-:Y:S01]  /*0700*/  LEA.HI.X R9, R18, R9, R19, 0x2, P0 ;  /* 0x0000000912097211 */ /* 0x000fe200000f1413 */
[----:B------:R-:W-:-:S04]  /*0710*/  IMAD.WIDE.U32 R18, R15, 0x4, R6 ;  /* 0x000000040f127825 */ /* 0x000fc800078e0006 */
[----:B------:R-:W2:Y:S01]  /*0720*/  LDG.E R20, desc[UR12][R8.64+0x4] ;  /* 0x0000040c08147981 */ /* 0x000ea2000c1e1900 */
[----:B------:R-:W-:-:S03]  /*0730*/  IMAD.WIDE.U32 R6, R21, 0x4, R6 ;  /* 0x0000000415067825 */ /* 0x000fc600078e0006 */
[----:B------:R-:W3:Y:S04]  /*0740*/  LDG.E R18, desc[UR12][R18.64] ;  /* 0x0000000c12127981 */ /* 0x000ee8000c1e1900 */
[----:B------:R-:W3:Y:S04]  /*0750*/  LDG.E R22, desc[UR12][R8.64+0x8] ;  /* 0x0000080c08167981 */ /* 0x000ee8000c1e1900 */
[----:B------:R-:W5:Y:S04]  /*0760*/  LDG.E R6, desc[UR12][R6.64] ;  /* 0x0000000c06067981 */ /* 0x000f68000c1e1900 */
[----:B------:R-:W5:Y:S01]  /*0770*/  LDG.E R16, desc[UR12][R8.64+0xc] ;  /* 0x00000c0c08107981 */ /* 0x000f62000c1e1900 */
[----:B------:R-:W-:Y:S01]  /*0780*/  IADD3 R4, PT, PT, R4, 0x4, RZ ;  /* 0x0000000404047810 */ /* 0x000fe20007ffe0ff */
[----:B----4-:R-:W-:-:S04]  /*0790*/  IMAD R5, R5, R12, R14 ;  /* 0x0000000c05057224 */ /* 0x010fc800078e020e */
[----:B--2---:R-:W-:-:S04]  /*07a0*/  IMAD R5, R20, R10, R5 ;  /* 0x0000000a14057224 */ /* 0x004fc800078e0205 */
[----:B---3--:R-:W-:-:S04]  /*07b0*/  IMAD R5, R22, R18, R5 ;  /* 0x0000001216057224 */ /* 0x008fc800078e0205 */
[----:B-----5:R-:W-:-:S07]  /*07c0*/  IMAD R14, R16, R6, R5 ;  /* 0x00000006100e7224 */ /* 0x020fce00078e0205 */
.L_x_20:
[----:B------:R-:W-:Y:S05]  /*07d0*/  BRA.U !UP1, `(.L_x_19) ;  /* 0x00000001098c7547 */ /* 0x000fea000b800000 */
[----:B------:R-:W-:Y:S02]  /*07e0*/  UISETP.NE.AND UP0, UPT, UR5, 0x1, UPT ;  /* 0x000000010500788c */ /* 0x000fe4000bf05270 */
[----:B------:R-:W-:-:S07]  /*07f0*/  ULOP3.LUT UP1, URZ, UR14, 0x1, URZ, 0xc0, !UPT ;  /* 0x000000010eff7892 */ /* 0x000fce000f82c0ff */
[----:B------:R-:W-:Y:S05]  /*0800*/  BRA.U !UP0, `(.L_x_21) ;  /* 0x0000000108547547 */ /* 0x000fea000b800000 */
[----:B------:R-:W0:Y:S01]  /*0810*/  LDC R12, c[0x0][0x3a0] ;  /* 0x0000e800ff0c7b82 */ /* 0x000e220000000800 */
[C---:B------:R-:W-:Y:S01]  /*0820*/  VIADD R5, R4.reuse, UR4 ;  /* 0x0000000404057c36 */ /* 0x040fe20008000000 */
[----:B------:R-:W-:-:S04]  /*0830*/  IADD3 R15, P0, PT, R4, UR4, RZ ;  /* 0x00000004040f7c10 */ /* 0x000fc8000ff1e0ff */
[----:B------:R-:W-:Y:S02]  /*0840*/  IADD3.X R16, PT, PT, RZ, RZ, RZ, P0, !PT ;  /* 0x000000ffff107210 */ /* 0x000fe400007fe4ff */
[----:B------:R-:W1:Y:S08]  /*0850*/  LDC.64 R10, c[0x0][0x380] ;  /* 0x0000e000ff0a7b82 */ /* 0x000e700000000a00 */
[----:B------:R-:W2:Y:S08]  /*0860*/  LDC.64 R8, c[0x0][0x380] ;  /* 0x0000e000ff087b82 */ /* 0x000eb00000000a00 */
[----:B------:R-:W3:Y:S01]  /*0870*/  LDC.64 R6, c[0x0][0x388] ;  /* 0x0000e200ff067b82 */ /* 0x000ee20000000a00 */
[----:B0-----:R-:W-:-:S02]  /*0880*/  IMAD R13, R4, R12, R3 ;  /* 0x0000000c040d7224 */ /* 0x001fc400078e0203 */
[----:B-1----:R-:W-:-:S03]  /*0890*/  IMAD.WIDE.U32 R10, R5, 0x4, R10 ;  /* 0x00000004050a7825 */ /* 0x002fc600078e000a */
[----:B------:R-:W-:-:S03]  /*08a0*/  IADD3 R5, PT, PT, R13, R12, RZ ;  /* 0x0000000c0d057210 */ /* 0x000fc60007ffe0ff */
[----:B------:R-:W4:Y:S01]  /*08b0*/  LDG.E R11, desc[UR12][R10.64] ;  /* 0x0000000c0a0b7981 */ /* 0x000f22000c1e1900 */
[----:B--2---:R-:W-:-:S04]  /*08c0*/  LEA R8, P0, R15, R8, 0x2 ;  /* 0x000000080f087211 */ /* 0x004fc800078010ff */
[----:B------:R-:W-:Y:S01]  /*08d0*/  LEA.HI.X R9, R15, R9, R16, 0x2, P0 ;  /* 0x000000090f097211 */ /* 0x000fe200000f1410 */
[----:B---3--:R-:W-:-:S05]  /*08e0*/  IMAD.WIDE.U32 R12, R13, 0x4, R6 ;  /* 0x000000040d0c7825 */ /* 0x008fca00078e0006 */
[----:B------:R-:W2:Y:S01]  /*08f0*/  LDG.E R9, desc[UR12][R8.64+0x4] ;  /* 0x0000040c08097981 */ /* 0x000ea2000c1e1900 */
[----:B------:R-:W-:-:S03]  /*0900*/  IMAD.WIDE.U32 R6, R5, 0x4, R6 ;  /* 0x0000000405067825 */ /* 0x000fc600078e0006 */
[----:B------:R-:W4:Y:S04]  /*0910*/  LDG.E R12, desc[UR12][R12.64] ;  /* 0x0000000c0c0c7981 */ /* 0x000f28000c1e1900 */
[----:B------:R-:W2:Y:S01]  /*0920*/  LDG.E R6, desc[UR12][R6.64] ;  /* 0x0000000c06067981 */ /* 0x000ea2000c1e1900 */
[----:B------:R-:W-:Y:S01]  /*0930*/  IADD3 R4, PT, PT, R4, 0x2, RZ ;  /* 0x0000000204047810 */ /* 0x000fe20007ffe0ff */
[----:B----4-:R-:W-:-:S04]  /*0940*/  IMAD R14, R11, R12, R14 ;  /* 0x0000000c0b0e7224 */ /* 0x010fc800078e020e */
[----:B--2---:R-:W-:-:S07]  /*0950*/  IMAD R14, R9, R6, R14 ;  /* 0x00000006090e7224 */ /* 0x004fce00078e020e */
.L_x_21:
[----:B------:R-:W-:Y:S05]  /*0960*/  BRA.U !UP1, `(.L_x_19) ;  /* 0x0000000109287547 */ /* 0x000fea000b800000 */
[----:B------:R-:W0:Y:S01]  /*0970*/  LDC R11, c[0x0][0x3a0] ;  /* 0x0000e800ff0b7b82 */ /* 0x000e220000000800 */
[----:B------:R-:W-:-:S07]  /*0980*/  VIADD R5, R4, UR4 ;  /* 0x0000000404057c36 */ /* 0x000fce0008000000 */
[----:B------:R-:W1:Y:S08]  /*0990*/  LDC.64 R6, c[0x0][0x380] ;  /* 0x0000e000ff067b82 */ /* 0x000e700000000a00 */
[----:B------:R-:W2:Y:S01]  /*09a0*/  LDC.64 R8, c[0x0][0x388] ;  /* 0x0000e200ff087b82 */ /* 0x000ea20000000a00 */
[----:B0-----:R-:W-:Y:S02]  /*09b0*/  IMAD R11, R4, R11, R3 ;  /* 0x0000000b040b7224 */ /* 0x001fe400078e0203 */
[----:B-1----:R-:W-:-:S06]  /*09c0*/  IMAD.WIDE.U32 R4, R5, 0x4, R6 ;  /* 0x0000000405047825 */ /* 0x002fcc00078e0006 */
[----:B------:R-:W3:Y:S01]  /*09d0*/  LDG.E R5, desc[UR12][R4.64] ;  /* 0x0000000c04057981 */ /* 0x000ee2000c1e1900 */
[----:B--2---:R-:W-:-:S06]  /*09e0*/  IMAD.WIDE.U32 R6, R11, 0x4, R8 ;  /* 0x000000040b067825 */ /* 0x004fcc00078e0008 */
[----:B------:R-:W3:Y:S02]  /*09f0*/  LDG.E R6, desc[UR12][R6.64] ;  /* 0x0000000c06067981 */ /* 0x000ee4000c1e1900 */
[----:B---3--:R-:W-:-:S07]  /*0a00*/  IMAD R14, R5, R6, R14 ;  /* 0x00000006050e7224 */ /* 0x008fce00078e020e */
.L_x_19:
[----:B------:R-:W0:Y:S01]  /*0a10*/  LDCU UR6, c[0x0][0x3a0] ;  /* 0x00007400ff0677ac */ /* 0x000e220008000800 */
[----:B------:R-:W1:Y:S01]  /*0a20*/  LDC.64 R4, c[0x0][0x390] ;  /* 0x0000e400ff047b82 */ /* 0x000e620000000a00 */
[----:B------:R-:W-:Y:S02]  /*0a30*/  IADD3 R7, PT, PT, R0, R3, RZ ;  /* 0x0000000300077210 */ /* 0x000fe40007ffe0ff */
[----:B------:R-:W-:-:S04]  /*0a40*/  IADD3 R3, PT, PT, R3, 0x1, RZ ;  /* 0x0000000103037810 */ /* 0x000fc80007ffe0ff */
[----:B0-----:R-:W-:Y:S01]  /*0a50*/  ISETP.NE.AND P0, PT, R3, UR6, PT ;  /* 0x0000000603007c0c */ /* 0x001fe2000bf05270 */
[----:B-1----:R-:W-:-:S05]  /*0a60*/  IMAD.WIDE.U32 R4, R7, 0x4, R4 ;  /* 0x0000000407047825 */ /* 0x002fca00078e0004 */
[----:B------:R0:W-:Y:S07]  /*0a70*/  STG.E desc[UR12][R4.64], R14 ;  /* 0x0000000e04007986 */ /* 0x0001ee000c10190c */
[----:B------:R-:W-:Y:S05]  /*0a80*/  @!P0 EXIT ;  /* 0x000000000000894d */ /* 0x000fea0003800000 */
[----:B------:R-:W-:Y:S05]  /*0a90*/  BRA `(.L_x_22) ;  /* 0xfffffff400b07947 */ /* 0x000fea000383ffff */
.L_x_16:
[C---:B------:R-:W-:Y:S01]  /*0aa0*/  ISETP.GE.U32.AND P1, PT, R9.reuse, 0x8, PT ;  /* 0x000000080900780c */ /* 0x040fe20003f26070 */
[----:B------:R-:W-:Y:S01]  /*0ab0*/  HFMA2 R3, -RZ, RZ, 0, 0 ;  /* 0x00000000ff037431 */ /* 0x000fe200000001ff */
[----:B------:R-:W-:-:S04]  /*0ac0*/  LOP3.LUT R2, R9, 0x7, RZ, 0xc0, !PT ;  /* 0x0000000709027812 */ /* 0x000fc800078ec0ff */
[----:B------:R-:W-:-:S07]  /*0ad0*/  ISETP.NE.AND P0, PT, R2, RZ, PT ;  /* 0x000000ff0200720c */ /* 0x000fce0003f05270 */
[----:B------:R-:W-:Y:S06]  /*0ae0*/  @!P1 BRA `(.L_x_23) ;  /* 0x0000000000409947 */ /* 0x000fec0003800000 */
[----:B------:R-:W0:Y:S01]  /*0af0*/  LDC.64 R6, c[0x0][0x390] ;  /* 0x0000e400ff067b82 */ /* 0x000e220000000a00 */
[----:B------:R-:W-:Y:S01]  /*0b00*/  LOP3.LUT R3, R9, 0x7ffffff8, RZ, 0xc0, !PT ;  /* 0x7ffffff809037812 */ /* 0x000fe200078ec0ff */
[----:B------:R-:W-:-:S06]  /*0b10*/  UMOV UR4, URZ ;  /* 0x000000ff00047c82 */ /* 0x000fcc0008000000 */
.L_x_24:
[----:B-1----:R-:W-:Y:S01]  /*0b20*/  VIADD R5, R0, UR4 ;  /* 0x0000000400057c36 */ /* 0x002fe20008000000 */
[----:B------:R-:W-:-:S03]  /*0b30*/  UIADD3 UR4, UPT, UPT, UR4, 0x8, URZ ;  /* 0x0000000804047890 */ /* 0x000fc6000fffe0ff */
[----:B0-----:R-:W-:-:S03]  /*0b40*/  IMAD.WIDE.U32 R4, R5, 0x4, R6 ;  /* 0x0000000405047825 */ /* 0x001fc600078e0006 */
[----:B------:R-:W-:Y:S02]  /*0b50*/  ISETP.NE.AND P1, PT, R3, UR4, PT ;  /* 0x0000000403007c0c */ /* 0x000fe4000bf25270 */
[----:B------:R1:W-:Y:S04]  /*0b60*/  STG.E desc[UR12][R4.64], RZ ;  /* 0x000000ff04007986 */ /* 0x0003e8000c10190c */
[----:B------:R1:W-:Y:S04]  /*0b70*/  STG.E desc[UR12][R4.64+0x4], RZ ;  /* 0x000004ff04007986 */ /* 0x0003e8000c10190c */
[----:B------:R1:W-:Y:S04]  /*0b80*/  STG.E desc[UR12][R4.64+0x8], RZ ;  /* 0x000008ff04007986 */ /* 0x0003e8000c10190c */
[----:B------:R1:W-:Y:S04]  /*0b90*/  STG.E desc[UR12][R4.64+0xc], RZ ;  /* 0x00000cff04007986 */ /* 0x0003e8000c10190c */
[----:B------:R1:W-:Y:S04]  /*0ba0*/  STG.E desc[UR12][R4.64+0x10], RZ ;  /* 0x000010ff04007986 */ /* 0x0003e8000c10190c */
[----:B------:R1:W-:Y:S04]  /*0bb0*/  STG.E desc[UR12][R4.64+0x14], RZ ;  /* 0x000014ff04007986 */ /* 0x0003e8000c10190c */
[----:B------:R1:W-:Y:S04]  /*0bc0*/  STG.E desc[UR12][R4.64+0x18], RZ ;  /* 0x000018ff04007986 */ /* 0x0003e8000c10190c */
[----:B------:R1:W-:Y:S01]  /*0bd0*/  STG.E desc[UR12][R4.64+0x1c], RZ ;  /* 0x00001cff04007986 */ /* 0x0003e2000c10190c */
[----:B------:R-:W-:Y:S05]  /*0be0*/  @P1 BRA `(.L_x_24) ;  /* 0xfffffffc00cc1947 */ /* 0x000fea000383ffff */
.L_x_23:
[----:B------:R-:W-:Y:S05]  /*0bf0*/  @!P0 EXIT ;  /* 0x000000000000894d */ /* 0x000fea0003800000 */
[----:B------:R-:W-:Y:S02]  /*0c00*/  ISETP.GE.U32.AND P1, PT, R2, 0x4, PT ;  /* 0x000000040200780c */ /* 0x000fe40003f26070 */
[----:B------:R-:W-:-:S04]  /*0c10*/  LOP3.LUT R12, R9, 0x3, RZ, 0xc0, !PT ;  /* 0x00000003090c7812 */ /* 0x000fc800078ec0ff */
[----:B------:R-:W-:-:S07]  /*0c20*/  ISETP.NE.AND P0, PT, R12, RZ, PT ;  /* 0x000000ff0c00720c */ /* 0x000fce0003f05270 */
[----:B------:R-:W-:Y:S06]  /*0c30*/  @!P1 BRA `(.L_x_25) ;  /* 0x0000000000349947 */ /* 0x000fec0003800000 */
[----:B------:R-:W0:Y:S01]  /*0c40*/  LDC.64 R10, c[0x0][0x390] ;  /* 0x0000e400ff0a7b82 */ /* 0x000e220000000a00 */
[CC--:B------:R-:W-:Y:S02]  /*0c50*/  IADD3 R2, P1, PT, R0.reuse, R3.reuse, RZ ;  /* 0x0000000300027210 */ /* 0x0c0fe40007f3e0ff */
[----:B------:R-:W-:Y:S02]  /*0c60*/  IADD3 R7, PT, PT, R0, R3, RZ ;  /* 0x0000000300077210 */ /* 0x000fe40007ffe0ff */
[----:B------:R-:W-:Y:S02]  /*0c70*/  IADD3.X R8, PT, PT, RZ, RZ, RZ, P1, !PT ;  /* 0x000000ffff087210 */ /* 0x000fe40000ffe4ff */
[----:B------:R-:W-:Y:S01]  /*0c80*/  IADD3 R3, PT, PT, R3, 0x4, RZ ;  /* 0x0000000403037810 */ /* 0x000fe20007ffe0ff */
[----:B-1----:R-:W1:Y:S01]  /*0c90*/  LDC.64 R4, c[0x0][0x390] ;  /* 0x0000e400ff047b82 */ /* 0x002e620000000a00 */
[----:B0-----:R-:W-:Y:S01]  /*0ca0*/  LEA R6, P1, R2, R10, 0x2 ;  /* 0x0000000a02067211 */ /* 0x001fe200078210ff */
[----:B-1----:R-:W-:-:S03]  /*0cb0*/  IMAD.WIDE.U32 R4, R7, 0x4, R4 ;  /* 0x0000000407047825 */ /* 0x002fc600078e0004 */
[----:B------:R-:W-:Y:S02]  /*0cc0*/  LEA.HI.X R7, R2, R11, R8, 0x2, P1 ;  /* 0x0000000b02077211 */ /* 0x000fe400008f1408 */
[----:B------:R0:W-:Y:S04]  /*0cd0*/  STG.E desc[UR12][R4.64], RZ ;  /* 0x000000ff04007986 */ /* 0x0001e8000c10190c */
[----:B------:R0:W-:Y:S04]  /*0ce0*/  STG.E desc[UR12][R6.64+0x4], RZ ;  /* 0x000004ff06007986 */ /* 0x0001e8000c10190c */
[----:B------:R0:W-:Y:S04]  /*0cf0*/  STG.E desc[UR12][R6.64+0x8], RZ ;  /* 0x000008ff06007986 */ /* 0x0001e8000c10190c */
[----:B------:R0:W-:Y:S02]  /*0d00*/  STG.E desc[UR12][R6.64+0xc], RZ ;  /* 0x00000cff06007986 */ /* 0x0001e4000c10190c */
.L_x_25:
[----:B------:R-:W-:Y:S05]  /*0d10*/  @!P0 EXIT ;  /* 0x000000000000894d */ /* 0x000fea0003800000 */
[----:B------:R-:W-:Y:S02]  /*0d20*/  ISETP.NE.AND P1, PT, R12, 0x1, PT ;  /* 0x000000010c00780c */ /* 0x000fe40003f25270 */
[----:B------:R-:W-:-:S04]  /*0d30*/  LOP3.LUT R2, R9, 0x1, RZ, 0xc0, !PT ;  /* 0x0000000109027812 */ /* 0x000fc800078ec0ff */
[----:B------:R-:W-:-:S07]  /*0d40*/  ISETP.NE.U32.AND P0, PT, R2, 0x1, PT ;  /* 0x000000010200780c */ /* 0x000fce0003f05070 */
[----:B------:R-:W-:Y:S06]  /*0d50*/  @!P1 BRA `(.L_x_26) ;  /* 0x00000000002c9947 */ /* 0x000fec0003800000 */
[----:B------:R-:W2:Y:S01]  /*0d60*/  LDC.64 R10, c[0x0][0x390] ;  /* 0x0000e400ff0a7b82 */ /* 0x000ea20000000a00 */
[C---:B------:R-:W-:Y:S01]  /*0d70*/  IADD3 R2, P1, PT, R0.reuse, R3, RZ ;  /* 0x0000000300027210 */ /* 0x040fe20007f3e0ff */
[----:B0-----:R-:W-:Y:S01]  /*0d80*/  IMAD.IADD R7, R0, 0x1, R3 ;  /* 0x0000000100077824 */ /* 0x001fe200078e0203 */
[----:B------:R-:W-:Y:S02]  /*0d90*/  IADD3 R3, PT, PT, R3, 0x2, RZ ;  /* 0x0000000203037810 */ /* 0x000fe40007ffe0ff */
[----:B------:R-:W-:-:S03]  /*0da0*/  IADD3.X R8, PT, PT, RZ, RZ, RZ, P1, !PT ;  /* 0x000000ffff087210 */ /* 0x000fc60000ffe4ff */
[----:B-1----:R-:W0:Y:S01]  /*0db0*/  LDC.64 R4, c[0x0][0x390] ;  /* 0x0000e400ff047b82 */ /* 0x002e220000000a00 */
[----:B--2---:R-:W-:Y:S01]  /*0dc0*/  LEA R6, P1, R2, R10, 0x2 ;  /* 0x0000000a02067211 */ /* 0x004fe200078210ff */
[----:B0-----:R-:W-:-:S03]  /*0dd0*/  IMAD.WIDE.U32 R4, R7, 0x4, R4 ;  /* 0x0000000407047825 */ /* 0x001fc600078e0004 */
[----:B------:R-:W-:Y:S02]  /*0de0*/  LEA.HI.X R7, R2, R11, R8, 0x2, P1 ;  /* 0x0000000b02077211 */ /* 0x000fe400008f1408 */
[----:B------:R2:W-:Y:S04]  /*0df0*/  STG.E desc[UR12][R4.64], RZ ;  /* 0x000000ff04007986 */ /* 0x0005e8000c10190c */
[----:B------:R2:W-:Y:S03]  /*0e00*/  STG.E desc[UR12][R6.64+0x4], RZ ;  /* 0x000004ff06007986 */ /* 0x0005e6000c10190c */
.L_x_26:
[----:B------:R-:W-:Y:S05]  /*0e10*/  @P0 EXIT ;  /* 0x000000000000094d */ /* 0x000fea0003800000 */
[----:B012---:R-:W0:Y:S01]  /*0e20*/  LDC.64 R4, c[0x0][0x390] ;  /* 0x0000e400ff047b82 */ /* 0x007e220000000a00 */
[----:B------:R-:W-:-:S05]  /*0e30*/  IADD3 R3, PT, PT, R0, R3, RZ ;  /* 0x0000000300037210 */ /* 0x000fca0007ffe0ff */
[----:B0-----:R-:W-:-:S05]  /*0e40*/  IMAD.WIDE.U32 R2, R3, 0x4, R4 ;  /* 0x0000000403027825 */ /* 0x001fca00078e0004 */
[----:B------:R-:W-:Y:S01]  /*0e50*/  STG.E desc[UR12][R2.64], RZ ;  /* 0x000000ff02007986 */ /* 0x000fe2000c10190c */
[----:B------:R-:W-:Y:S05]  /*0e60*/  EXIT ;  /* 0x000000000000794d */ /* 0x000fea0003800000 */
.L_x_27:
        /* <DEDUP_REMOVED lines=9> */
.L_x_30:


//--------------------- .nv.shared.reserved.0     --------------------------
	.section	.nv.shared.reserved.0,"aw",@nobits
	.weak		__nv_reservedSMEM_offset_0_alias
	.size		__nv_reservedSMEM_offset_0_alias, 0, 64
	.other		__nv_reservedSMEM_offset_0_alias,@"STO_CUDA_RESERVED_SHARED STV_DEFAULT"
__nv_reservedSMEM_offset_0_alias:
	.zero		0
	.zero		64


//--------------------- .nv.constant0._Z22multiply_matrices_elemPiS_S_iii --------------------------
	.section	.nv.constant0._Z22multiply_matrices_elemPiS_S_iii,"a",@progbits
	.sectionflags	@""
	.align	4
.nv.constant0._Z22multiply_matrices_elemPiS_S_iii:
	.zero		932


//--------------------- .nv.constant0._Z21multiply_matrices_colPiS_S_iii --------------------------
	.section	.nv.constant0._Z21multiply_matrices_colPiS_S_iii,"a",@progbits
	.sectionflags	@""
	.align	4
.nv.constant0._Z21multiply_matrices_colPiS_S_iii:
	.zero		932


//--------------------- .nv.constant0._Z21multiply_matrices_rowPiS_S_iii --------------------------
	.section	.nv.constant0._Z21multiply_matrices_rowPiS_S_iii,"a",@progbits
	.sectionflags	@""
	.align	4
.nv.constant0._Z21multiply_matrices_rowPiS_S_iii:
	.zero		932


//--------------------- SYMBOLS --------------------------

	.type		.nv.reservedSmem.offset0,@object
	.size		.nv.reservedSmem.offset0,0x4
